	.target	sm_100a

	.elftype	@"ET_EXEC"


//--------------------- .note.nv.tkinfo           --------------------------
	.section	.note.nv.tkinfo,"",@"SHT_NOTE"
	.sectionflags	@"SHF_NOTE_NV_TKINFO"
	.tkinfo
        /*0018*/ 	.word	0x00000002
        /*0030*/ 	.string	""
        /*0030*/ 	.string	"ptxas"
        /*0030*/ 	.string	"Cuda compilation tools, release 13.0, V13.0.88"
        /*0030*/ 	.string	"Build cuda_13.0.r13.0/compiler.36424714_0"
        /*0030*/ 	.string	"-arch sm_100a -m 64 "



//--------------------- .note.nv.cuinfo           --------------------------
	.section	.note.nv.cuinfo,"",@"SHT_NOTE"
	.sectionflags	@"SHF_NOTE_NV_CUINFO"
        /*0018*/ 	.short	0x0002
        /*001a*/ 	.short	0x0064
        /*001c*/ 	.short	0x0082
	.zero		2


//--------------------- .nv.info                  --------------------------
	.section	.nv.info,"",@"SHT_CUDA_INFO"
	.align	4


	//----- nvinfo : EIATTR_REGCOUNT
	.align		4
        /*0000*/ 	.byte	0x04, 0x2f
        /*0002*/ 	.short	(.L_19 - .L_18)
	.align		4
.L_18:
        /*0004*/ 	.word	index@(_ZN7cutlass13device_kernelINS_4gemm6kernel13GemmUniversalIN4cute5tupleIJiiiiEEENS1_10collective13CollectiveMmaINS1_35MainloopSm100TmaUmmaWarpSpecializedILi3ELi2ELi4ENS5_IJNS4_1CILi2EEESB_NSA_ILi1EEEEEEEENS5_IJNSA_ILi256EEENSA_ILi128EEENSA_ILi64EEEEEENS_10bfloat16_tENS5_IJlSC_lEEESJ_SK_NS4_8TiledMMAINS4_8MMA_AtomIJNS4_26SM100_MMA_F16BF16_2x1SM_SSISJ_SJ_fLi256ELi128ELNS4_4UMMA5MajorE0ELSP_0ELNSO_7ScaleInE0ELSQ_0EEEEEENS4_6LayoutINS5_IJSC_SC_SC_EEENS5_IJNSA_ILi0EEESV_SV_EEEEENS5_IJNS4_10UnderscoreESY_SY_EEEEENS4_28SM100_TMA_2SM_LOAD_MULTICASTENS4_14ComposedLayoutINS4_7SwizzleILi3ELi4ELi3EEENS4_18smem_ptr_flag_bitsILi16EEENST_INS5_IJNSA_ILi8EEESH_EEENS5_IJSH_SC_EEEEEEEvNS4_8identityENS4_18SM100_TMA_2SM_LOADES1B_vS1C_EENS_8epilogue10collective18CollectiveEpilogueINS1F_23Sm100TmaWarpSpecializedILi4ELi2ELi32ELb1ELb0EEEJNS5_IJSG_SG_SH_EEENS5_IJNST_ISG_SC_EENST_INSA_ILi32EEESC_EEEEESJ_SK_SJ_SK_NS1F_6fusion15FusionCallbacksIS1J_NS1P_17LinearCombinationISJ_fSJ_fLNS_15FloatRoundStyleE2EEES1K_S1O_JEEENS4_5SM1004TMEM4LOAD26SM100_TMEM_LOAD_32dp32b32xENS4_13SM90_TMA_LOADENS12_INS13_ILi2ELi4ELi3EEES16_NST_INS5_IJS17_S1M_EEENS5_IJS1M_SC_EEEEEEENS4_39AutoVectorizingCopyWithAssumedAlignmentILi128EEENS4_14SM90_TMA_STOREES24_S26_S26_EEEvvEEEEvNT_6ParamsE)
        /*0008*/ 	.word	0x00000076


	//----- nvinfo : EIATTR_FRAME_SIZE
	.align		4
.L_19:
        /*000c*/ 	.byte	0x04, 0x11
        /*000e*/ 	.short	(.L_21 - .L_20)
	.align		4
.L_20:
        /*0010*/ 	.word	index@($__internal_2_$__cuda_sm10x_tcgen05_guardrail_trap_unallocated_columns_being_dealloced)
        /*0014*/ 	.word	0x00000000


	//----- nvinfo : EIATTR_FRAME_SIZE
	.align		4
.L_21:
        /*0018*/ 	.byte	0x04, 0x11
        /*001a*/ 	.short	(.L_23 - .L_22)
	.align		4
.L_22:
        /*001c*/ 	.word	index@($__internal_1_$__cuda_sm10x_tcgen05_guardrail_trap_phase_invalid_during_alloc)
        /*0020*/ 	.word	0x00000000


	//----- nvinfo : EIATTR_FRAME_SIZE
	.align		4
.L_23:
        /*0024*/ 	.byte	0x04, 0x11
        /*0026*/ 	.short	(.L_25 - .L_24)
	.align		4
.L_24:
        /*0028*/ 	.word	index@($__internal_0_$__cuda_sm10x_tcgen05_guardrail_trap_col_being_dealloced_not_returned_by_alloc)
        /*002c*/ 	.word	0x00000000


	//----- nvinfo : EIATTR_FRAME_SIZE
	.align		4
.L_25:
        /*0030*/ 	.byte	0x04, 0x11
        /*0032*/ 	.short	(.L_27 - .L_26)
	.align		4
.L_26:
        /*0034*/ 	.word	index@(_ZN7cutlass13device_kernelINS_4gemm6kernel13GemmUniversalIN4cute5tupleIJiiiiEEENS1_10collective13CollectiveMmaINS1_35MainloopSm100TmaUmmaWarpSpecializedILi3ELi2ELi4ENS5_IJNS4_1CILi2EEESB_NSA_ILi1EEEEEEEENS5_IJNSA_ILi256EEENSA_ILi128EEENSA_ILi64EEEEEENS_10bfloat16_tENS5_IJlSC_lEEESJ_SK_NS4_8TiledMMAINS4_8MMA_AtomIJNS4_26SM100_MMA_F16BF16_2x1SM_SSISJ_SJ_fLi256ELi128ELNS4_4UMMA5MajorE0ELSP_0ELNSO_7ScaleInE0ELSQ_0EEEEEENS4_6LayoutINS5_IJSC_SC_SC_EEENS5_IJNSA_ILi0EEESV_SV_EEEEENS5_IJNS4_10UnderscoreESY_SY_EEEEENS4_28SM100_TMA_2SM_LOAD_MULTICASTENS4_14ComposedLayoutINS4_7SwizzleILi3ELi4ELi3EEENS4_18smem_ptr_flag_bitsILi16EEENST_INS5_IJNSA_ILi8EEESH_EEENS5_IJSH_SC_EEEEEEEvNS4_8identityENS4_18SM100_TMA_2SM_LOADES1B_vS1C_EENS_8epilogue10collective18CollectiveEpilogueINS1F_23Sm100TmaWarpSpecializedILi4ELi2ELi32ELb1ELb0EEEJNS5_IJSG_SG_SH_EEENS5_IJNST_ISG_SC_EENST_INSA_ILi32EEESC_EEEEESJ_SK_SJ_SK_NS1F_6fusion15FusionCallbacksIS1J_NS1P_17LinearCombinationISJ_fSJ_fLNS_15FloatRoundStyleE2EEES1K_S1O_JEEENS4_5SM1004TMEM4LOAD26SM100_TMEM_LOAD_32dp32b32xENS4_13SM90_TMA_LOADENS12_INS13_ILi2ELi4ELi3EEES16_NST_INS5_IJS17_S1M_EEENS5_IJS1M_SC_EEEEEEENS4_39AutoVectorizingCopyWithAssumedAlignmentILi128EEENS4_14SM90_TMA_STOREES24_S26_S26_EEEvvEEEEvNT_6ParamsE)
        /*0038*/ 	.word	0x00000000


	//----- nvinfo : EIATTR_MIN_STACK_SIZE
	.align		4
.L_27:
        /*003c*/ 	.byte	0x04, 0x12
        /*003e*/ 	.short	(.L_29 - .L_28)
	.align		4
.L_28:
        /*0040*/ 	.word	index@(_ZN7cutlass13device_kernelINS_4gemm6kernel13GemmUniversalIN4cute5tupleIJiiiiEEENS1_10collective13CollectiveMmaINS1_35MainloopSm100TmaUmmaWarpSpecializedILi3ELi2ELi4ENS5_IJNS4_1CILi2EEESB_NSA_ILi1EEEEEEEENS5_IJNSA_ILi256EEENSA_ILi128EEENSA_ILi64EEEEEENS_10bfloat16_tENS5_IJlSC_lEEESJ_SK_NS4_8TiledMMAINS4_8MMA_AtomIJNS4_26SM100_MMA_F16BF16_2x1SM_SSISJ_SJ_fLi256ELi128ELNS4_4UMMA5MajorE0ELSP_0ELNSO_7ScaleInE0ELSQ_0EEEEEENS4_6LayoutINS5_IJSC_SC_SC_EEENS5_IJNSA_ILi0EEESV_SV_EEEEENS5_IJNS4_10UnderscoreESY_SY_EEEEENS4_28SM100_TMA_2SM_LOAD_MULTICASTENS4_14ComposedLayoutINS4_7SwizzleILi3ELi4ELi3EEENS4_18smem_ptr_flag_bitsILi16EEENST_INS5_IJNSA_ILi8EEESH_EEENS5_IJSH_SC_EEEEEEEvNS4_8identityENS4_18SM100_TMA_2SM_LOADES1B_vS1C_EENS_8epilogue10collective18CollectiveEpilogueINS1F_23Sm100TmaWarpSpecializedILi4ELi2ELi32ELb1ELb0EEEJNS5_IJSG_SG_SH_EEENS5_IJNST_ISG_SC_EENST_INSA_ILi32EEESC_EEEEESJ_SK_SJ_SK_NS1F_6fusion15FusionCallbacksIS1J_NS1P_17LinearCombinationISJ_fSJ_fLNS_15FloatRoundStyleE2EEES1K_S1O_JEEENS4_5SM1004TMEM4LOAD26SM100_TMEM_LOAD_32dp32b32xENS4_13SM90_TMA_LOADENS12_INS13_ILi2ELi4ELi3EEES16_NST_INS5_IJS17_S1M_EEENS5_IJS1M_SC_EEEEEEENS4_39AutoVectorizingCopyWithAssumedAlignmentILi128EEENS4_14SM90_TMA_STOREES24_S26_S26_EEEvvEEEEvNT_6ParamsE)
        /*0044*/ 	.word	0x00000000
.L_29:


//--------------------- .nv.compat                --------------------------
	.section	.nv.compat,"",@"SHT_CUDA_COMPAT_INFO"
	.align	4
        /*0000*/ 	.byte	0x02, 0x09, 0x01, 0x00, 0x02, 0x02, 0x02, 0x00, 0x02, 0x05, 0x05, 0x00, 0x03, 0x07, 0x01, 0x01
        /*0010*/ 	.byte	0x02, 0x03, 0x01, 0x00, 0x02, 0x06, 0x01, 0x00, 0x04, 0x0b, 0x08, 0x00, 0x09, 0x00, 0x00, 0x00
        /*0020*/ 	.byte	0x00, 0x00, 0x00, 0x00


//--------------------- .nv.info._ZN7cutlass13device_kernelINS_4gemm6kernel13GemmUniversalIN4cute5tupleIJiiiiEEENS1_10collective13CollectiveMmaINS1_35MainloopSm100TmaUmmaWarpSpecializedILi3ELi2ELi4ENS5_IJNS4_1CILi2EEESB_NSA_ILi1EEEEEEEENS5_IJNSA_ILi256EEENSA_ILi128EEENSA_ILi64EEEEEENS_10bfloat16_tENS5_IJlSC_lEEESJ_SK_NS4_8TiledMMAINS4_8MMA_AtomIJNS4_26SM100_MMA_F16BF16_2x1SM_SSISJ_SJ_fLi256ELi128ELNS4_4UMMA5MajorE0ELSP_0ELNSO_7ScaleInE0ELSQ_0EEEEEENS4_6LayoutINS5_IJSC_SC_SC_EEENS5_IJNSA_ILi0EEESV_SV_EEEEENS5_IJNS4_10UnderscoreESY_SY_EEEEENS4_28SM100_TMA_2SM_LOAD_MULTICASTENS4_14ComposedLayoutINS4_7SwizzleILi3ELi4ELi3EEENS4_18smem_ptr_flag_bitsILi16EEENST_INS5_IJNSA_ILi8EEESH_EEENS5_IJSH_SC_EEEEEEEvNS4_8identityENS4_18SM100_TMA_2SM_LOADES1B_vS1C_EENS_8epilogue10collective18CollectiveEpilogueINS1F_23Sm100TmaWarpSpecializedILi4ELi2ELi32ELb1ELb0EEEJNS5_IJSG_SG_SH_EEENS5_IJNST_ISG_SC_EENST_INSA_ILi32EEESC_EEEEESJ_SK_SJ_SK_NS1F_6fusion15FusionCallbacksIS1J_NS1P_17LinearCombinationISJ_fSJ_fLNS_15FloatRoundStyleE2EEES1K_S1O_JEEENS4_5SM1004TMEM4LOAD26SM100_TMEM_LOAD_32dp32b32xENS4_13SM90_TMA_LOADENS12_INS13_ILi2ELi4ELi3EEES16_NST_INS5_IJS17_S1M_EEENS5_IJS1M_SC_EEEEEEENS4_39AutoVectorizingCopyWithAssumedAlignmentILi128EEENS4_14SM90_TMA_STOREES24_S26_S26_EEEvvEEEEvNT_6ParamsE --------------------------
	.section	.nv.info._ZN7cutlass13device_kernelINS_4gemm6kernel13GemmUniversalIN4cute5tupleIJiiiiEEENS1_10collective13CollectiveMmaINS1_35MainloopSm100TmaUmmaWarpSpecializedILi3ELi2ELi4ENS5_IJNS4_1CILi2EEESB_NSA_ILi1EEEEEEEENS5_IJNSA_ILi256EEENSA_ILi128EEENSA_ILi64EEEEEENS_10bfloat16_tENS5_IJlSC_lEEESJ_SK_NS4_8TiledMMAINS4_8MMA_AtomIJNS4_26SM100_MMA_F16BF16_2x1SM_SSISJ_SJ_fLi256ELi128ELNS4_4UMMA5MajorE0ELSP_0ELNSO_7ScaleInE0ELSQ_0EEEEEENS4_6LayoutINS5_IJSC_SC_SC_EEENS5_IJNSA_ILi0EEESV_SV_EEEEENS5_IJNS4_10UnderscoreESY_SY_EEEEENS4_28SM100_TMA_2SM_LOAD_MULTICASTENS4_14ComposedLayoutINS4_7SwizzleILi3ELi4ELi3EEENS4_18smem_ptr_flag_bitsILi16EEENST_INS5_IJNSA_ILi8EEESH_EEENS5_IJSH_SC_EEEEEEEvNS4_8identityENS4_18SM100_TMA_2SM_LOADES1B_vS1C_EENS_8epilogue10collective18CollectiveEpilogueINS1F_23Sm100TmaWarpSpecializedILi4ELi2ELi32ELb1ELb0EEEJNS5_IJSG_SG_SH_EEENS5_IJNST_ISG_SC_EENST_INSA_ILi32EEESC_EEEEESJ_SK_SJ_SK_NS1F_6fusion15FusionCallbacksIS1J_NS1P_17LinearCombinationISJ_fSJ_fLNS_15FloatRoundStyleE2EEES1K_S1O_JEEENS4_5SM1004TMEM4LOAD26SM100_TMEM_LOAD_32dp32b32xENS4_13SM90_TMA_LOADENS12_INS13_ILi2ELi4ELi3EEES16_NST_INS5_IJS17_S1M_EEENS5_IJS1M_SC_EEEEEEENS4_39AutoVectorizingCopyWithAssumedAlignmentILi128EEENS4_14SM90_TMA_STOREES24_S26_S26_EEEvvEEEEvNT_6ParamsE,"",@"SHT_CUDA_INFO"
	.sectionflags	@""
	.align	4


	//----- nvinfo : EIATTR_CUDA_API_VERSION
	.align		4
        /*0000*/ 	.byte	0x04, 0x37
        /*0002*/ 	.short	(.L_31 - .L_30)
.L_30:
        /*0004*/ 	.word	0x00000082


	//----- nvinfo : EIATTR_KPARAM_INFO
	.align		4
.L_31:
        /*0008*/ 	.byte	0x04, 0x17
        /*000a*/ 	.short	(.L_33 - .L_32)
.L_32:
        /*000c*/ 	.word	0x00000000
        /*0010*/ 	.short	0x0000
        /*0012*/ 	.short	0x0000
        /*0014*/ 	.byte	0x00, 0xf0, 0x01, 0x20


	//----- nvinfo : EIATTR_AT_ENTRY_FRAGMENTS
	.align		4
.L_33:
        /*0018*/ 	.byte	0x04, 0x4f
        /*001a*/ 	.short	(.L_35 - .L_34)


	//   ....[0]....
.L_34:
        /*001c*/ 	.word	0x00000007


	//----- nvinfo : EIATTR_RESERVED_SMEM_USED
	.align		4
.L_35:
        /*0020*/ 	.byte	0x01, 0x41
	.zero		2


	//----- nvinfo : EIATTR_SPARSE_MMA_MASK
	.align		4
        /*0024*/ 	.byte	0x03, 0x50
        /*0026*/ 	.short	0x0000


	//----- nvinfo : EIATTR_TCGEN05_2CTA_USED
	.align		4
        /*0028*/ 	.byte	0x01, 0x52
	.zero		2


	//----- nvinfo : EIATTR_MAXREG_COUNT
	.align		4
        /*002c*/ 	.byte	0x03, 0x1b
        /*002e*/ 	.short	0x00ff


	//----- nvinfo : EIATTR_NUM_BARRIERS
	.align		4
        /*0030*/ 	.byte	0x02, 0x4c
        /*0032*/ 	.byte	0x07
	.zero		1


	//----- nvinfo : EIATTR_EXTERNS
	.align		4
        /*0034*/ 	.byte	0x04, 0x0f
        /*0036*/ 	.short	(.L_37 - .L_36)


	//   ....[0]....
	.align		4
.L_36:
        /*0038*/ 	.word	index@(__assertfail)


	//----- nvinfo : EIATTR_MERCURY_ISA_VERSION
	.align		4
.L_37:
        /*003c*/ 	.byte	0x03, 0x5f
        /*003e*/ 	.short	0x0101


	//----- nvinfo : EIATTR_INT_WARP_WIDE_INSTR_OFFSETS
	.align		4
        /*0040*/ 	.byte	0x04, 0x31
        /*0042*/ 	.short	(.L_39 - .L_38)


	//   ....[0]....
.L_38:
        /*0044*/ 	.word	0x00000dc0


	//   ....[1]....
        /*0048*/ 	.word	0x00000e70


	//   ....[2]....
        /*004c*/ 	.word	0x00004300


	//   ....[3]....
        /*0050*/ 	.word	0x00004320


	//   ....[4]....
        /*0054*/ 	.word	0x00004350


	//   ....[5]....
        /*0058*/ 	.word	0x00004ed0


	//   ....[6]....
        /*005c*/ 	.word	0x00004f40


	//   ....[7]....
        /*0060*/ 	.word	0x00005010


	//   ....[8]....
        /*0064*/ 	.word	0x00005090


	//   ....[9]....
        /*0068*/ 	.word	0x00005180


	//   ....[10]....
        /*006c*/ 	.word	0x00005200


	//   ....[11]....
        /*0070*/ 	.word	0x000052e0


	//   ....[12]....
        /*0074*/ 	.word	0x00005390


	//----- nvinfo : EIATTR_COOP_GROUP_MASK_REGIDS
	.align		4
.L_39:
        /*0078*/ 	.byte	0x04, 0x29
        /*007a*/ 	.short	(.L_41 - .L_40)


	//   ....[0]....
.L_40:
        /*007c*/ 	.word	0xffffffff


	//   ....[1]....
        /*0080*/ 	.word	0xffffffff


	//   ....[2]....
        /*0084*/ 	.word	0xffffffff


	//   ....[3]....
        /*0088*/ 	.word	0xffffffff


	//   ....[4]....
        /*008c*/ 	.word	0xffffffff


	//   ....[5]....
        /*0090*/ 	.word	0xffffffff


	//   ....[6]....
        /*0094*/ 	.word	0xffffffff


	//   ....[7]....
        /*0098*/ 	.word	0xffffffff


	//   ....[8]....
        /*009c*/ 	.word	0xffffffff


	//   ....[9]....
        /*00a0*/ 	.word	0xffffffff


	//   ....[10]....
        /*00a4*/ 	.word	0xffffffff


	//   ....[11]....
        /*00a8*/ 	.word	0xffffffff


	//   ....[12]....
        /*00ac*/ 	.word	0xffffffff


	//   ....[13]....
        /*00b0*/ 	.word	0xffffffff


	//----- nvinfo : EIATTR_COOP_GROUP_INSTR_OFFSETS
	.align		4
.L_41:
        /*00b4*/ 	.byte	0x04, 0x28
        /*00b6*/ 	.short	(.L_43 - .L_42)


	//   ....[0]....
.L_42:
        /*00b8*/ 	.word	0x000000b0


	//   ....[1]....
        /*00bc*/ 	.word	0x00000520


	//   ....[2]....
        /*00c0*/ 	.word	0x000006d0


	//   ....[3]....
        /*00c4*/ 	.word	0x00000870


	//   ....[4]....
        /*00c8*/ 	.word	0x00000970


	//   ....[5]....
        /*00cc*/ 	.word	0x00000ae0


	//   ....[6]....
        /*00d0*/ 	.word	0x00000c80


	//   ....[7]....
        /*00d4*/ 	.word	0x00000ee0


	//   ....[8]....
        /*00d8*/ 	.word	0x00002280


	//   ....[9]....
        /*00dc*/ 	.word	0x000030e0


	//   ....[10]....
        /*00e0*/ 	.word	0x000035b0


	//   ....[11]....
        /*00e4*/ 	.word	0x000035e0


	//   ....[12]....
        /*00e8*/ 	.word	0x00004200


	//   ....[13]....
        /*00ec*/ 	.word	0x00004410


	//----- nvinfo : EIATTR_VRC_CTA_INIT_COUNT
	.align		4
.L_43:
        /*00f0*/ 	.byte	0x02, 0x4a
        /*00f2*/ 	.byte	0x80
	.zero		1


	//----- nvinfo : EIATTR_SYSCALL_OFFSETS
	.align		4
        /*00f4*/ 	.byte	0x04, 0x46
        /*00f6*/ 	.short	(.L_45 - .L_44)


	//   ....[0]....
.L_44:
        /*00f8*/ 	.word	0x00005ff0


	//   ....[1]....
        /*00fc*/ 	.word	0x000060e0


	//   ....[2]....
        /*0100*/ 	.word	0x00006880


	//   ....[3]....
        /*0104*/ 	.word	0x00007500


	//   ....[4]....
        /*0108*/ 	.word	0x00008160


	//   ....[5]....
        /*010c*/ 	.word	0x00008db0


	//----- nvinfo : EIATTR_MBARRIER_INSTR_OFFSETS
	.align		4
.L_45:
        /*0110*/ 	.byte	0x04, 0x39
        /*0112*/ 	.short	(.L_47 - .L_46)


	//   ....[0]....
.L_46:
        /*0114*/ 	.word	0x00000660
        /*0118*/ 	.word	0x000000ff
        /*011c*/ 	.word	0x00000000
        /*0120*/ 	.short	0x0100
        /*0122*/ 	.byte	0x04
	.zero		1


	//   ....[1]....
        /*0124*/ 	.word	0x00000670
        /*0128*/ 	.word	0x000000ff
        /*012c*/ 	.word	0x00000018
        /*0130*/ 	.short	0x0100
        /*0132*/ 	.byte	0x04
	.zero		1


	//   ....[2]....
        /*0134*/ 	.word	0x00000680
        /*0138*/ 	.word	0x000000ff
        /*013c*/ 	.word	0x00000008
        /*0140*/ 	.short	0x0100
        /*0142*/ 	.byte	0x04
	.zero		1


	//   ....[3]....
        /*0144*/ 	.word	0x00000690
        /*0148*/ 	.word	0x000000ff
        /*014c*/ 	.word	0x00000020
        /*0150*/ 	.short	0x0100
        /*0152*/ 	.byte	0x04
	.zero		1


	//   ....[4]....
        /*0154*/ 	.word	0x000006a0
        /*0158*/ 	.word	0x000000ff
        /*015c*/ 	.word	0x00000010
        /*0160*/ 	.short	0x0100
        /*0162*/ 	.byte	0x04
	.zero		1


	//   ....[5]....
        /*0164*/ 	.word	0x000006b0
        /*0168*/ 	.word	0x000000ff
        /*016c*/ 	.word	0x00000028
        /*0170*/ 	.short	0x0100
        /*0172*/ 	.byte	0x04
	.zero		1


	//   ....[6]....
        /*0174*/ 	.word	0x000007e0
        /*0178*/ 	.word	0x000000ff
        /*017c*/ 	.word	0x00000030
        /*0180*/ 	.short	0x0100
        /*0182*/ 	.byte	0x04
	.zero		1


	//   ....[7]....
        /*0184*/ 	.word	0x000007f0
        /*0188*/ 	.word	0x000000ff
        /*018c*/ 	.word	0x00000050
        /*0190*/ 	.short	0x0100
        /*0192*/ 	.byte	0x04
	.zero		1


	//   ....[8]....
        /*0194*/ 	.word	0x00000800
        /*0198*/ 	.word	0x000000ff
        /*019c*/ 	.word	0x00000038
        /*01a0*/ 	.short	0x0100
        /*01a2*/ 	.byte	0x04
	.zero		1


	//   ....[9]....
        /*01a4*/ 	.word	0x00000810
        /*01a8*/ 	.word	0x000000ff
        /*01ac*/ 	.word	0x00000058
        /*01b0*/ 	.short	0x0100
        /*01b2*/ 	.byte	0x04
	.zero		1


	//   ....[10]....
        /*01b4*/ 	.word	0x00000820
        /*01b8*/ 	.word	0x000000ff
        /*01bc*/ 	.word	0x00000040
        /*01c0*/ 	.short	0x0100
        /*01c2*/ 	.byte	0x04
	.zero		1


	//   ....[11]....
        /*01c4*/ 	.word	0x00000830
        /*01c8*/ 	.word	0x000000ff
        /*01cc*/ 	.word	0x00000060
        /*01d0*/ 	.short	0x0100
        /*01d2*/ 	.byte	0x04
	.zero		1


	//   ....[12]....
        /*01d4*/ 	.word	0x00000840
        /*01d8*/ 	.word	0x000000ff
        /*01dc*/ 	.word	0x00000048
        /*01e0*/ 	.short	0x0100
        /*01e2*/ 	.byte	0x04
	.zero		1


	//   ....[13]....
        /*01e4*/ 	.word	0x00000850
        /*01e8*/ 	.word	0x000000ff
        /*01ec*/ 	.word	0x00000068
        /*01f0*/ 	.short	0x0100
        /*01f2*/ 	.byte	0x04
	.zero		1


	//   ....[14]....
        /*01f4*/ 	.word	0x00000940
        /*01f8*/ 	.word	0x000000ff
        /*01fc*/ 	.word	0x00000070
        /*0200*/ 	.short	0x0100
        /*0202*/ 	.byte	0x06
	.zero		1


	//   ....[15]....
        /*0204*/ 	.word	0x00000950
        /*0208*/ 	.word	0x000000ff
        /*020c*/ 	.word	0x00000078
        /*0210*/ 	.short	0x0100
        /*0212*/ 	.byte	0x06
	.zero		1


	//   ....[16]....
        /*0214*/ 	.word	0x00000a90
        /*0218*/ 	.word	0x000000ff
        /*021c*/ 	.word	0x00000080
        /*0220*/ 	.short	0x0100
        /*0222*/ 	.byte	0x06
	.zero		1


	//   ....[17]....
        /*0224*/ 	.word	0x00000aa0
        /*0228*/ 	.word	0x000000ff
        /*022c*/ 	.word	0x00000090
        /*0230*/ 	.short	0x0100
        /*0232*/ 	.byte	0x06
	.zero		1


	//   ....[18]....
        /*0234*/ 	.word	0x00000ab0
        /*0238*/ 	.word	0x000000ff
        /*023c*/ 	.word	0x00000088
        /*0240*/ 	.short	0x0100
        /*0242*/ 	.byte	0x06
	.zero		1


	//   ....[19]....
        /*0244*/ 	.word	0x00000ac0
        /*0248*/ 	.word	0x000000ff
        /*024c*/ 	.word	0x00000098
        /*0250*/ 	.short	0x0100
        /*0252*/ 	.byte	0x06
	.zero		1


	//   ....[20]....
        /*0254*/ 	.word	0x00000bf0
        /*0258*/ 	.word	0x000000ff
        /*025c*/ 	.word	0x000000a0
        /*0260*/ 	.short	0x0100
        /*0262*/ 	.byte	0x04
	.zero		1


	//   ....[21]....
        /*0264*/ 	.word	0x00000c00
        /*0268*/ 	.word	0x000000ff
        /*026c*/ 	.word	0x000000c0
        /*0270*/ 	.short	0x0100
        /*0272*/ 	.byte	0x04
	.zero		1


	//   ....[22]....
        /*0274*/ 	.word	0x00000c10
        /*0278*/ 	.word	0x000000ff
        /*027c*/ 	.word	0x000000a8
        /*0280*/ 	.short	0x0100
        /*0282*/ 	.byte	0x04
	.zero		1


	//   ....[23]....
        /*0284*/ 	.word	0x00000c20
        /*0288*/ 	.word	0x000000ff
        /*028c*/ 	.word	0x000000c8
        /*0290*/ 	.short	0x0100
        /*0292*/ 	.byte	0x04
	.zero		1


	//   ....[24]....
        /*0294*/ 	.word	0x00000c30
        /*0298*/ 	.word	0x000000ff
        /*029c*/ 	.word	0x000000b0
        /*02a0*/ 	.short	0x0100
        /*02a2*/ 	.byte	0x04
	.zero		1


	//   ....[25]....
        /*02a4*/ 	.word	0x00000c40
        /*02a8*/ 	.word	0x000000ff
        /*02ac*/ 	.word	0x000000d0
        /*02b0*/ 	.short	0x0100
        /*02b2*/ 	.byte	0x04
	.zero		1


	//   ....[26]....
        /*02b4*/ 	.word	0x00000c50
        /*02b8*/ 	.word	0x000000ff
        /*02bc*/ 	.word	0x000000b8
        /*02c0*/ 	.short	0x0100
        /*02c2*/ 	.byte	0x04
	.zero		1


	//   ....[27]....
        /*02c4*/ 	.word	0x00000c60
        /*02c8*/ 	.word	0x000000ff
        /*02cc*/ 	.word	0x000000d8
        /*02d0*/ 	.short	0x0100
        /*02d2*/ 	.byte	0x04
	.zero		1


	//   ....[28]....
        /*02d4*/ 	.word	0x00000d60
        /*02d8*/ 	.word	0x000000ff
        /*02dc*/ 	.word	0x000000e0
        /*02e0*/ 	.short	0x0100
        /*02e2*/ 	.byte	0x04
	.zero		1


	//   ....[29]....
        /*02e4*/ 	.word	0x00000d70
        /*02e8*/ 	.word	0x000000ff
        /*02ec*/ 	.word	0x000000f0
        /*02f0*/ 	.short	0x0100
        /*02f2*/ 	.byte	0x04
	.zero		1


	//   ....[30]....
        /*02f4*/ 	.word	0x00000d80
        /*02f8*/ 	.word	0x000000ff
        /*02fc*/ 	.word	0x000000e8
        /*0300*/ 	.short	0x0100
        /*0302*/ 	.byte	0x04
	.zero		1


	//   ....[31]....
        /*0304*/ 	.word	0x00000d90
        /*0308*/ 	.word	0x000000ff
        /*030c*/ 	.word	0x000000f8
        /*0310*/ 	.short	0x0100
        /*0312*/ 	.byte	0x04
	.zero		1


	//   ....[32]....
        /*0314*/ 	.word	0x00000e90
        /*0318*/ 	.word	0x000000ff
        /*031c*/ 	.word	0x00000100
        /*0320*/ 	.short	0x0100
        /*0322*/ 	.byte	0x06
	.zero		1


	//   ....[33]....
        /*0324*/ 	.word	0x00001ac0
        /*0328*/ 	.word	0x00000000
        /*032c*/ 	.word	0x000000f0
        /*0330*/ 	.short	0x010a
        /*0332*/ 	.byte	0xff
	.zero		1


	//   ....[34]....
        /*0334*/ 	.word	0x00001ae0
        /*0338*/ 	.word	0x00000000
        /*033c*/ 	.word	0x000000e0
        /*0340*/ 	.short	0x0101
        /*0342*/ 	.byte	0xff
	.zero		1


	//   ....[35]....
        /*0344*/ 	.word	0x00001b90
        /*0348*/ 	.word	0x000000ff
        /*034c*/ 	.word	0x00000018
        /*0350*/ 	.short	0x010a
        /*0352*/ 	.byte	0x04
	.zero		1


	//   ....[36]....
        /*0354*/ 	.word	0x00001c60
        /*0358*/ 	.word	0x000000ff
        /*035c*/ 	.word	0x00000018
        /*0360*/ 	.short	0x010a
        /*0362*/ 	.byte	0x21
	.zero		1


	//   ....[37]....
        /*0364*/ 	.word	0x00001e10
        /*0368*/ 	.word	0x000000ff
        /*036c*/ 	.word	0x00000018
        /*0370*/ 	.short	0x010a
        /*0372*/ 	.byte	0x05
	.zero		1


	//   ....[38]....
        /*0374*/ 	.word	0x00001f30
        /*0378*/ 	.word	0x000000ff
        /*037c*/ 	.word	0x00000078
        /*0380*/ 	.short	0x0101
        /*0382*/ 	.byte	0x0d
	.zero		1


	//   ....[39]....
        /*0384*/ 	.word	0x00001f50
        /*0388*/ 	.word	0x000000ff
        /*038c*/ 	.word	0x00000018
        /*0390*/ 	.short	0x010a
        /*0392*/ 	.byte	0x04
	.zero		1


	//   ....[40]....
        /*0394*/ 	.word	0x00001fd0
        /*0398*/ 	.word	0x000000ff
        /*039c*/ 	.word	0x00000018
        /*03a0*/ 	.short	0x010a
        /*03a2*/ 	.byte	0x11
	.zero		1


	//   ....[41]....
        /*03a4*/ 	.word	0x00002170
        /*03a8*/ 	.word	0x000000ff
        /*03ac*/ 	.word	0x00000018
        /*03b0*/ 	.short	0x010a
        /*03b2*/ 	.byte	0x05
	.zero		1


	//   ....[42]....
        /*03b4*/ 	.word	0x000022b0
        /*03b8*/ 	.word	0x00000003
        /*03bc*/ 	.word	0x00000080
        /*03c0*/ 	.short	0x010a
        /*03c2*/ 	.byte	0xff
	.zero		1


	//   ....[43]....
        /*03c4*/ 	.word	0x00002400
        /*03c8*/ 	.word	0x00000000
        /*03cc*/ 	.word	0x00000000
        /*03d0*/ 	.short	0x0101
        /*03d2*/ 	.byte	0xff
	.zero		1


	//   ....[44]....
        /*03d4*/ 	.word	0x000029c0
        /*03d8*/ 	.word	0x000000ff
        /*03dc*/ 	.word	0x00000000
        /*03e0*/ 	.short	0x010a
        /*03e2*/ 	.byte	0x04
	.zero		1


	//   ....[45]....
        /*03e4*/ 	.word	0x00002a50
        /*03e8*/ 	.word	0x000000ff
        /*03ec*/ 	.word	0x00000000
        /*03f0*/ 	.short	0x010a
        /*03f2*/ 	.byte	0x05
	.zero		1


	//   ....[46]....
        /*03f4*/ 	.word	0x00002af0
        /*03f8*/ 	.word	0x00000000
        /*03fc*/ 	.word	0x00000000
        /*0400*/ 	.short	0x010a
        /*0402*/ 	.byte	0xff
	.zero		1


	//   ....[47]....
        /*0404*/ 	.word	0x00002c30
        /*0408*/ 	.word	0x00000000
        /*040c*/ 	.word	0x000000e0
        /*0410*/ 	.short	0x010a
        /*0412*/ 	.byte	0xff
	.zero		1


	//   ....[48]....
        /*0414*/ 	.word	0x00002ca0
        /*0418*/ 	.word	0x00000004
        /*041c*/ 	.word	0x00000000
        /*0420*/ 	.short	0x0101
        /*0422*/ 	.byte	0xff
	.zero		1


	//   ....[49]....
        /*0424*/ 	.word	0x00002cc0
        /*0428*/ 	.word	0x000000ff
        /*042c*/ 	.word	0x00000090
        /*0430*/ 	.short	0x010a
        /*0432*/ 	.byte	0x04
	.zero		1


	//   ....[50]....
        /*0434*/ 	.word	0x00002de0
        /*0438*/ 	.word	0x00000000
        /*043c*/ 	.word	0x00000080
        /*0440*/ 	.short	0x010a
        /*0442*/ 	.byte	0xff
	.zero		1


	//   ....[51]....
        /*0444*/ 	.word	0x00002ee0
        /*0448*/ 	.word	0x00000000
        /*044c*/ 	.word	0x00000000
        /*0450*/ 	.short	0x0101
        /*0452*/ 	.byte	0xff
	.zero		1


	//   ....[52]....
        /*0454*/ 	.word	0x00002f70
        /*0458*/ 	.word	0x000000ff
        /*045c*/ 	.word	0x00000090
        /*0460*/ 	.short	0x0106
        /*0462*/ 	.byte	0x04
	.zero		1


	//   ....[53]....
        /*0464*/ 	.word	0x00002f90
        /*0468*/ 	.word	0x000000ff
        /*046c*/ 	.word	0x00000090
        /*0470*/ 	.short	0x010a
        /*0472*/ 	.byte	0x04
	.zero		1


	//   ....[54]....
        /*0474*/ 	.word	0x00003020
        /*0478*/ 	.word	0x000000ff
        /*047c*/ 	.word	0x00000090
        /*0480*/ 	.short	0x0106
        /*0482*/ 	.byte	0x07
	.zero		1


	//   ....[55]....
        /*0484*/ 	.word	0x00003060
        /*0488*/ 	.word	0x00000000
        /*048c*/ 	.word	0x00000090
        /*0490*/ 	.short	0x010a
        /*0492*/ 	.byte	0xff
	.zero		1


	//   ....[56]....
        /*0494*/ 	.word	0x000032b0
        /*0498*/ 	.word	0x000000ff
        /*049c*/ 	.word	0x00000008
        /*04a0*/ 	.short	0x010a
        /*04a2*/ 	.byte	0x05
	.zero		1


	//   ....[57]....
        /*04a4*/ 	.word	0x000032d0
        /*04a8*/ 	.word	0x000000ff
        /*04ac*/ 	.word	0x00000008
        /*04b0*/ 	.short	0x010a
        /*04b2*/ 	.byte	0x05
	.zero		1


	//   ....[58]....
        /*04b4*/ 	.word	0x00003460
        /*04b8*/ 	.word	0x000000ff
        /*04bc*/ 	.word	0x00000008
        /*04c0*/ 	.short	0x010a
        /*04c2*/ 	.byte	0x05
	.zero		1


	//   ....[59]....
        /*04c4*/ 	.word	0x00003480
        /*04c8*/ 	.word	0x000000ff
        /*04cc*/ 	.word	0x00000008
        /*04d0*/ 	.short	0x010a
        /*04d2*/ 	.byte	0x05
	.zero		1


	//   ....[60]....
        /*04d4*/ 	.word	0x00003540
        /*04d8*/ 	.word	0x000000ff
        /*04dc*/ 	.word	0x00000000
        /*04e0*/ 	.short	0x0101
        /*04e2*/ 	.byte	0x04
	.zero		1


	//   ....[61]....
        /*04e4*/ 	.word	0x00003880
        /*04e8*/ 	.word	0x00000000
        /*04ec*/ 	.word	0x00000080
        /*04f0*/ 	.short	0x010a
        /*04f2*/ 	.byte	0xff
	.zero		1


	//   ....[62]....
        /*04f4*/ 	.word	0x00003940
        /*04f8*/ 	.word	0x00000000
        /*04fc*/ 	.word	0x00000000
        /*0500*/ 	.short	0x0101
        /*0502*/ 	.byte	0xff
	.zero		1


	//   ....[63]....
        /*0504*/ 	.word	0x00003a00
        /*0508*/ 	.word	0x000000ff
        /*050c*/ 	.word	0x00000000
        /*0510*/ 	.short	0x010a
        /*0512*/ 	.byte	0x04
	.zero		1


	//   ....[64]....
        /*0514*/ 	.word	0x00003a10
        /*0518*/ 	.word	0x000000ff
        /*051c*/ 	.word	0x000000c0
        /*0520*/ 	.short	0x010a
        /*0522*/ 	.byte	0x1f
	.zero		1


	//   ....[65]....
        /*0524*/ 	.word	0x00003ac0
        /*0528*/ 	.word	0x000000ff
        /*052c*/ 	.word	0x00000000
        /*0530*/ 	.short	0x010a
        /*0532*/ 	.byte	0x05
	.zero		1


	//   ....[66]....
        /*0534*/ 	.word	0x00003bf0
        /*0538*/ 	.word	0x000000ff
        /*053c*/ 	.word	0x00000000
        /*0540*/ 	.short	0x010a
        /*0542*/ 	.byte	0x04
	.zero		1


	//   ....[67]....
        /*0544*/ 	.word	0x00003ef0
        /*0548*/ 	.word	0x000000ff
        /*054c*/ 	.word	0x00000000
        /*0550*/ 	.short	0x010a
        /*0552*/ 	.byte	0x04
	.zero		1


	//   ....[68]....
        /*0554*/ 	.word	0x00003f80
        /*0558*/ 	.word	0x000000ff
        /*055c*/ 	.word	0x00000000
        /*0560*/ 	.short	0x010a
        /*0562*/ 	.byte	0x05
	.zero		1


	//   ....[69]....
        /*0564*/ 	.word	0x00004010
        /*0568*/ 	.word	0x000000ff
        /*056c*/ 	.word	0x00000000
        /*0570*/ 	.short	0x010a
        /*0572*/ 	.byte	0x05
	.zero		1


	//   ....[70]....
        /*0574*/ 	.word	0x000040b0
        /*0578*/ 	.word	0x00000000
        /*057c*/ 	.word	0x00000000
        /*0580*/ 	.short	0x010a
        /*0582*/ 	.byte	0xff
	.zero		1


	//   ....[71]....
        /*0584*/ 	.word	0x000040f0
        /*0588*/ 	.word	0x00000000
        /*058c*/ 	.word	0x00000000
        /*0590*/ 	.short	0x010a
        /*0592*/ 	.byte	0xff
	.zero		1


	//   ....[72]....
        /*0594*/ 	.word	0x00004160
        /*0598*/ 	.word	0x000000ff
        /*059c*/ 	.word	0x00000000
        /*05a0*/ 	.short	0x0101
        /*05a2*/ 	.byte	0x04
	.zero		1


	//   ....[73]....
        /*05a4*/ 	.word	0x000041a0
        /*05a8*/ 	.word	0x000000ff
        /*05ac*/ 	.word	0x00000100
        /*05b0*/ 	.short	0x010a
        /*05b2*/ 	.byte	0x1a
	.zero		1


	//   ....[74]....
        /*05b4*/ 	.word	0x000041f0
        /*05b8*/ 	.word	0x000000ff
        /*05bc*/ 	.word	0x00000000
        /*05c0*/ 	.short	0x0101
        /*05c2*/ 	.byte	0x04
	.zero		1


	//   ....[75]....
        /*05c4*/ 	.word	0x000046d0
        /*05c8*/ 	.word	0x0000000c
        /*05cc*/ 	.word	0x00000080
        /*05d0*/ 	.short	0x010a
        /*05d2*/ 	.byte	0xff
	.zero		1


	//   ....[76]....
        /*05d4*/ 	.word	0x00004840
        /*05d8*/ 	.word	0x00000000
        /*05dc*/ 	.word	0x00000000
        /*05e0*/ 	.short	0x0101
        /*05e2*/ 	.byte	0xff
	.zero		1


	//   ....[77]....
        /*05e4*/ 	.word	0x00004cd0
        /*05e8*/ 	.word	0x000000ff
        /*05ec*/ 	.word	0x00000078
        /*05f0*/ 	.short	0x010a
        /*05f2*/ 	.byte	0x15
	.zero		1


	//   ....[78]....
        /*05f4*/ 	.word	0x00004e50
        /*05f8*/ 	.word	0x000000ff
        /*05fc*/ 	.word	0x00000050
        /*0600*/ 	.short	0x010a
        /*0602*/ 	.byte	0x15
	.zero		1


	//   ....[79]....
        /*0604*/ 	.word	0x00004fc0
        /*0608*/ 	.word	0x000000ff
        /*060c*/ 	.word	0x00000030
        /*0610*/ 	.short	0x010b
        /*0612*/ 	.byte	0x15
	.zero		1


	//   ....[80]....
        /*0614*/ 	.word	0x00004fd0
        /*0618*/ 	.word	0x000000ff
        /*061c*/ 	.word	0x00000000
        /*0620*/ 	.short	0x0101
        /*0622*/ 	.byte	0x28
	.zero		1


	//   ....[81]....
        /*0624*/ 	.word	0x00004fe0
        /*0628*/ 	.word	0x000000ff
        /*062c*/ 	.word	0x00000058
        /*0630*/ 	.short	0x010a
        /*0632*/ 	.byte	0x15
	.zero		1


	//   ....[82]....
        /*0634*/ 	.word	0x00005130
        /*0638*/ 	.word	0x000000ff
        /*063c*/ 	.word	0x00000038
        /*0640*/ 	.short	0x010b
        /*0642*/ 	.byte	0x15
	.zero		1


	//   ....[83]....
        /*0644*/ 	.word	0x00005140
        /*0648*/ 	.word	0x000000ff
        /*064c*/ 	.word	0x00000000
        /*0650*/ 	.short	0x0101
        /*0652*/ 	.byte	0x27
	.zero		1


	//   ....[84]....
        /*0654*/ 	.word	0x00005150
        /*0658*/ 	.word	0x000000ff
        /*065c*/ 	.word	0x00000060
        /*0660*/ 	.short	0x010a
        /*0662*/ 	.byte	0x15
	.zero		1


	//   ....[85]....
        /*0664*/ 	.word	0x00005290
        /*0668*/ 	.word	0x000000ff
        /*066c*/ 	.word	0x00000040
        /*0670*/ 	.short	0x010b
        /*0672*/ 	.byte	0x15
	.zero		1


	//   ....[86]....
        /*0674*/ 	.word	0x000052a0
        /*0678*/ 	.word	0x000000ff
        /*067c*/ 	.word	0x00000000
        /*0680*/ 	.short	0x0101
        /*0682*/ 	.byte	0x26
	.zero		1


	//   ....[87]....
        /*0684*/ 	.word	0x000052b0
        /*0688*/ 	.word	0x000000ff
        /*068c*/ 	.word	0x00000068
        /*0690*/ 	.short	0x010a
        /*0692*/ 	.byte	0x15
	.zero		1


	//   ....[88]....
        /*0694*/ 	.word	0x000054b0
        /*0698*/ 	.word	0x000000ff
        /*069c*/ 	.word	0x00000048
        /*06a0*/ 	.short	0x010b
        /*06a2*/ 	.byte	0x15
	.zero		1


	//   ....[89]....
        /*06a4*/ 	.word	0x000054c0
        /*06a8*/ 	.word	0x000000ff
        /*06ac*/ 	.word	0x00000000
        /*06b0*/ 	.short	0x0101
        /*06b2*/ 	.byte	0x25
	.zero		1


	//   ....[90]....
        /*06b4*/ 	.word	0x000054f0
        /*06b8*/ 	.word	0x000000ff
        /*06bc*/ 	.word	0x00000050
        /*06c0*/ 	.short	0x010a
        /*06c2*/ 	.byte	0x15
	.zero		1


	//   ....[91]....
        /*06c4*/ 	.word	0x00005510
        /*06c8*/ 	.word	0x000000ff
        /*06cc*/ 	.word	0x00000058
        /*06d0*/ 	.short	0x010a
        /*06d2*/ 	.byte	0x15
	.zero		1


	//   ....[92]....
        /*06d4*/ 	.word	0x00005530
        /*06d8*/ 	.word	0x000000ff
        /*06dc*/ 	.word	0x00000060
        /*06e0*/ 	.short	0x010a
        /*06e2*/ 	.byte	0x15
	.zero		1


	//   ....[93]....
        /*06e4*/ 	.word	0x00005570
        /*06e8*/ 	.word	0x00000000
        /*06ec*/ 	.word	0x00000068
        /*06f0*/ 	.short	0x010a
        /*06f2*/ 	.byte	0xff
	.zero		1


	//   ....[94]....
        /*06f4*/ 	.word	0x00005880
        /*06f8*/ 	.word	0x00000003
        /*06fc*/ 	.word	0x00000080
        /*0700*/ 	.short	0x010a
        /*0702*/ 	.byte	0xff
	.zero		1


	//   ....[95]....
        /*0704*/ 	.word	0x00005a00
        /*0708*/ 	.word	0x00000000
        /*070c*/ 	.word	0x00000000
        /*0710*/ 	.short	0x0101
        /*0712*/ 	.byte	0xff
	.zero		1


	//   ....[96]....
        /*0714*/ 	.word	0x00006540
        /*0718*/ 	.word	0x000000ff
        /*071c*/ 	.word	0x00000030
        /*0720*/ 	.short	0x010a
        /*0722*/ 	.byte	0x2c
	.zero		1


	//   ....[97]....
        /*0724*/ 	.word	0x00006580
        /*0728*/ 	.word	0x00000062
        /*072c*/ 	.word	0x000000a0
        /*0730*/ 	.short	0x010a
        /*0732*/ 	.byte	0xff
	.zero		1


	//   ....[98]....
        /*0734*/ 	.word	0x00006670
        /*0738*/ 	.word	0x000000ff
        /*073c*/ 	.word	0x00000030
        /*0740*/ 	.short	0x010a
        /*0742*/ 	.byte	0x2c
	.zero		1


	//   ....[99]....
        /*0744*/ 	.word	0x00006760
        /*0748*/ 	.word	0x00000062
        /*074c*/ 	.word	0x000000a0
        /*0750*/ 	.short	0x010a
        /*0752*/ 	.byte	0xff
	.zero		1


	//   ....[100]....
        /*0754*/ 	.word	0x00007230
        /*0758*/ 	.word	0x00000000
        /*075c*/ 	.word	0x00000000
        /*0760*/ 	.short	0x0101
        /*0762*/ 	.byte	0xff
	.zero		1


	//   ....[101]....
        /*0764*/ 	.word	0x00007240
        /*0768*/ 	.word	0x00000003
        /*076c*/ 	.word	0x00000030
        /*0770*/ 	.short	0x010a
        /*0772*/ 	.byte	0xff
	.zero		1


	//   ....[102]....
        /*0774*/ 	.word	0x00007320
        /*0778*/ 	.word	0x00000003
        /*077c*/ 	.word	0x00000030
        /*0780*/ 	.short	0x010a
        /*0782*/ 	.byte	0xff
	.zero		1


	//   ....[103]....
        /*0784*/ 	.word	0x00007e90
        /*0788*/ 	.word	0x00000068
        /*078c*/ 	.word	0x00000000
        /*0790*/ 	.short	0x0101
        /*0792*/ 	.byte	0xff
	.zero		1


	//   ....[104]....
        /*0794*/ 	.word	0x00007eb0
        /*0798*/ 	.word	0x0000003e
        /*079c*/ 	.word	0x00000030
        /*07a0*/ 	.short	0x010a
        /*07a2*/ 	.byte	0xff
	.zero		1


	//   ....[105]....
        /*07a4*/ 	.word	0x00007f80
        /*07a8*/ 	.word	0x0000003e
        /*07ac*/ 	.word	0x00000030
        /*07b0*/ 	.short	0x010a
        /*07b2*/ 	.byte	0xff
	.zero		1


	//   ....[106]....
        /*07b4*/ 	.word	0x00008ae0
        /*07b8*/ 	.word	0x0000003e
        /*07bc*/ 	.word	0x00000000
        /*07c0*/ 	.short	0x0101
        /*07c2*/ 	.byte	0xff
	.zero		1


	//   ....[107]....
        /*07c4*/ 	.word	0x00008b00
        /*07c8*/ 	.word	0x0000003d
        /*07cc*/ 	.word	0x00000030
        /*07d0*/ 	.short	0x010a
        /*07d2*/ 	.byte	0xff
	.zero		1


	//   ....[108]....
        /*07d4*/ 	.word	0x00008bd0
        /*07d8*/ 	.word	0x0000003d
        /*07dc*/ 	.word	0x00000030
        /*07e0*/ 	.short	0x010a
        /*07e2*/ 	.byte	0xff
	.zero		1


	//   ....[109]....
        /*07e4*/ 	.word	0x00008fc0
        /*07e8*/ 	.word	0x00000062
        /*07ec*/ 	.word	0x00000000
        /*07f0*/ 	.short	0x0101
        /*07f2*/ 	.byte	0xff
	.zero		1


	//   ....[110]....
        /*07f4*/ 	.word	0x00009780
        /*07f8*/ 	.word	0x00000002
        /*07fc*/ 	.word	0x00000000
        /*0800*/ 	.short	0x0101
        /*0802*/ 	.byte	0xff
	.zero		1


	//   ....[111]....
        /*0804*/ 	.word	0x00009a30
        /*0808*/ 	.word	0x000000ff
        /*080c*/ 	.word	0x00000000
        /*0810*/ 	.short	0x0101
        /*0812*/ 	.byte	0x04
	.zero		1


	//   ....[112]....
        /*0814*/ 	.word	0x00009a50
        /*0818*/ 	.word	0x00000000
        /*081c*/ 	.word	0x000000f0
        /*0820*/ 	.short	0x010a
        /*0822*/ 	.byte	0xff
	.zero		1


	//   ....[113]....
        /*0824*/ 	.word	0x00009ab0
        /*0828*/ 	.word	0x00000000
        /*082c*/ 	.word	0x00000018
        /*0830*/ 	.short	0x010a
        /*0832*/ 	.byte	0xff
	.zero		1


	//   ....[114]....
        /*0834*/ 	.word	0x00009b10
        /*0838*/ 	.word	0x00000000
        /*083c*/ 	.word	0x00000018
        /*0840*/ 	.short	0x010a
        /*0842*/ 	.byte	0xff
	.zero		1


	//   ....[115]....
        /*0844*/ 	.word	0x00009b60
        /*0848*/ 	.word	0x00000003
        /*084c*/ 	.word	0x00000080
        /*0850*/ 	.short	0x010a
        /*0852*/ 	.byte	0xff
	.zero		1


	//   ....[116]....
        /*0854*/ 	.word	0x00009bc0
        /*0858*/ 	.word	0x00000000
        /*085c*/ 	.word	0x00000000
        /*0860*/ 	.short	0x010a
        /*0862*/ 	.byte	0xff
	.zero		1


	//   ....[117]....
        /*0864*/ 	.word	0x00009c20
        /*0868*/ 	.word	0x00000000
        /*086c*/ 	.word	0x00000000
        /*0870*/ 	.short	0x010a
        /*0872*/ 	.byte	0xff
	.zero		1


	//   ....[118]....
        /*0874*/ 	.word	0x00009c70
        /*0878*/ 	.word	0x00000000
        /*087c*/ 	.word	0x000000e0
        /*0880*/ 	.short	0x010a
        /*0882*/ 	.byte	0xff
	.zero		1


	//   ....[119]....
        /*0884*/ 	.word	0x00009cd0
        /*0888*/ 	.word	0x00000000
        /*088c*/ 	.word	0x00000090
        /*0890*/ 	.short	0x010a
        /*0892*/ 	.byte	0xff
	.zero		1


	//   ....[120]....
        /*0894*/ 	.word	0x00009d20
        /*0898*/ 	.word	0x00000000
        /*089c*/ 	.word	0x00000080
        /*08a0*/ 	.short	0x010a
        /*08a2*/ 	.byte	0xff
	.zero		1


	//   ....[121]....
        /*08a4*/ 	.word	0x00009d80
        /*08a8*/ 	.word	0x00000000
        /*08ac*/ 	.word	0x00000090
        /*08b0*/ 	.short	0x010a
        /*08b2*/ 	.byte	0xff
	.zero		1


	//   ....[122]....
        /*08b4*/ 	.word	0x00009de0
        /*08b8*/ 	.word	0x00000005
        /*08bc*/ 	.word	0x00000008
        /*08c0*/ 	.short	0x010a
        /*08c2*/ 	.byte	0xff
	.zero		1


	//   ....[123]....
        /*08c4*/ 	.word	0x00009ed0
        /*08c8*/ 	.word	0x00000003
        /*08cc*/ 	.word	0x00000008
        /*08d0*/ 	.short	0x010a
        /*08d2*/ 	.byte	0xff
	.zero		1


	//   ....[124]....
        /*08d4*/ 	.word	0x00009f20
        /*08d8*/ 	.word	0x00000000
        /*08dc*/ 	.word	0x00000080
        /*08e0*/ 	.short	0x010a
        /*08e2*/ 	.byte	0xff
	.zero		1


	//   ....[125]....
        /*08e4*/ 	.word	0x00009f80
        /*08e8*/ 	.word	0x00000000
        /*08ec*/ 	.word	0x000000c0
        /*08f0*/ 	.short	0x010a
        /*08f2*/ 	.byte	0xff
	.zero		1


	//   ....[126]....
        /*08f4*/ 	.word	0x00009fe0
        /*08f8*/ 	.word	0x00000000
        /*08fc*/ 	.word	0x00000000
        /*0900*/ 	.short	0x010a
        /*0902*/ 	.byte	0xff
	.zero		1


	//   ....[127]....
        /*0904*/ 	.word	0x0000a040
        /*0908*/ 	.word	0x00000000
        /*090c*/ 	.word	0x00000000
        /*0910*/ 	.short	0x010a
        /*0912*/ 	.byte	0xff
	.zero		1


	//   ....[128]....
        /*0914*/ 	.word	0x0000a0a0
        /*0918*/ 	.word	0x00000000
        /*091c*/ 	.word	0x00000000
        /*0920*/ 	.short	0x010a
        /*0922*/ 	.byte	0xff
	.zero		1


	//   ....[129]....
        /*0924*/ 	.word	0x0000a100
        /*0928*/ 	.word	0x00000000
        /*092c*/ 	.word	0x00000000
        /*0930*/ 	.short	0x010a
        /*0932*/ 	.byte	0xff
	.zero		1


	//   ....[130]....
        /*0934*/ 	.word	0x0000a160
        /*0938*/ 	.word	0x00000000
        /*093c*/ 	.word	0x00000100
        /*0940*/ 	.short	0x010a
        /*0942*/ 	.byte	0xff
	.zero		1


	//   ....[131]....
        /*0944*/ 	.word	0x0000a1b0
        /*0948*/ 	.word	0x0000000c
        /*094c*/ 	.word	0x00000080
        /*0950*/ 	.short	0x010a
        /*0952*/ 	.byte	0xff
	.zero		1


	//   ....[132]....
        /*0954*/ 	.word	0x0000a210
        /*0958*/ 	.word	0x00000000
        /*095c*/ 	.word	0x00000078
        /*0960*/ 	.short	0x010a
        /*0962*/ 	.byte	0xff
	.zero		1


	//   ....[133]....
        /*0964*/ 	.word	0x0000a270
        /*0968*/ 	.word	0x00000000
        /*096c*/ 	.word	0x00000050
        /*0970*/ 	.short	0x010a
        /*0972*/ 	.byte	0xff
	.zero		1


	//   ....[134]....
        /*0974*/ 	.word	0x0000a2d0
        /*0978*/ 	.word	0x00000000
        /*097c*/ 	.word	0x00000058
        /*0980*/ 	.short	0x010a
        /*0982*/ 	.byte	0xff
	.zero		1


	//   ....[135]....
        /*0984*/ 	.word	0x0000a330
        /*0988*/ 	.word	0x00000000
        /*098c*/ 	.word	0x00000060
        /*0990*/ 	.short	0x010a
        /*0992*/ 	.byte	0xff
	.zero		1


	//   ....[136]....
        /*0994*/ 	.word	0x0000a390
        /*0998*/ 	.word	0x00000000
        /*099c*/ 	.word	0x00000068
        /*09a0*/ 	.short	0x010a
        /*09a2*/ 	.byte	0xff
	.zero		1


	//   ....[137]....
        /*09a4*/ 	.word	0x0000a3f0
        /*09a8*/ 	.word	0x00000000
        /*09ac*/ 	.word	0x00000050
        /*09b0*/ 	.short	0x010a
        /*09b2*/ 	.byte	0xff
	.zero		1


	//   ....[138]....
        /*09b4*/ 	.word	0x0000a450
        /*09b8*/ 	.word	0x00000000
        /*09bc*/ 	.word	0x00000058
        /*09c0*/ 	.short	0x010a
        /*09c2*/ 	.byte	0xff
	.zero		1


	//   ....[139]....
        /*09c4*/ 	.word	0x0000a4b0
        /*09c8*/ 	.word	0x00000000
        /*09cc*/ 	.word	0x00000060
        /*09d0*/ 	.short	0x010a
        /*09d2*/ 	.byte	0xff
	.zero		1


	//   ....[140]....
        /*09d4*/ 	.word	0x0000a500
        /*09d8*/ 	.word	0x00000003
        /*09dc*/ 	.word	0x00000080
        /*09e0*/ 	.short	0x010a
        /*09e2*/ 	.byte	0xff
	.zero		1


	//   ....[141]....
        /*09e4*/ 	.word	0x0000a560
        /*09e8*/ 	.word	0x00000000
        /*09ec*/ 	.word	0x00000030
        /*09f0*/ 	.short	0x010a
        /*09f2*/ 	.byte	0xff
	.zero		1


	//   ....[142]....
        /*09f4*/ 	.word	0x0000a5b0
        /*09f8*/ 	.word	0x00000062
        /*09fc*/ 	.word	0x000000a0
        /*0a00*/ 	.short	0x010a
        /*0a02*/ 	.byte	0xff
	.zero		1


	//   ....[143]....
        /*0a04*/ 	.word	0x0000a600
        /*0a08*/ 	.word	0x00000003
        /*0a0c*/ 	.word	0x00000030
        /*0a10*/ 	.short	0x010a
        /*0a12*/ 	.byte	0xff
	.zero		1


	//   ....[144]....
        /*0a14*/ 	.word	0x0000a650
        /*0a18*/ 	.word	0x0000003e
        /*0a1c*/ 	.word	0x00000030
        /*0a20*/ 	.short	0x010a
        /*0a22*/ 	.byte	0xff
	.zero		1


	//   ....[145]....
        /*0a24*/ 	.word	0x0000a6a0
        /*0a28*/ 	.word	0x0000003d
        /*0a2c*/ 	.word	0x00000030
        /*0a30*/ 	.short	0x010a
        /*0a32*/ 	.byte	0xff
	.zero		1


	//----- nvinfo : EIATTR_NUM_MBARRIERS
	.align		4
.L_47:
        /*0a34*/ 	.byte	0x03, 0x38
        /*0a36*/ 	.short	0x0021


	//----- nvinfo : EIATTR_EXIT_INSTR_OFFSETS
	.align		4
        /*0a38*/ 	.byte	0x04, 0x1c
        /*0a3a*/ 	.short	(.L_49 - .L_48)


	//   ....[0]....
.L_48:
        /*0a3c*/ 	.word	0x00002b20


	//   ....[1]....
        /*0a40*/ 	.word	0x00003030


	//   ....[2]....
        /*0a44*/ 	.word	0x00003090


	//   ....[3]....
        /*0a48*/ 	.word	0x00004420


	//   ....[4]....
        /*0a4c*/ 	.word	0x000055a0


	//   ....[5]....
        /*0a50*/ 	.word	0x000055e0


	//   ....[6]....
        /*0a54*/ 	.word	0x00009910


	//   ....[7]....
        /*0a58*/ 	.word	0x00009990


	//   ....[8]....
        /*0a5c*/ 	.word	0x000099c0


	//   ....[9]....
        /*0a60*/ 	.word	0x00009a40


	//----- nvinfo : EIATTR_MAX_THREADS
	.align		4
.L_49:
        /*0a64*/ 	.byte	0x04, 0x05
        /*0a66*/ 	.short	(.L_51 - .L_50)
.L_50:
        /*0a68*/ 	.word	0x00000100
        /*0a6c*/ 	.word	0x00000001
        /*0a70*/ 	.word	0x00000001


	//----- nvinfo : EIATTR_CRS_STACK_SIZE
	.align		4
.L_51:
        /*0a74*/ 	.byte	0x04, 0x1e
        /*0a76*/ 	.short	(.L_53 - .L_52)
.L_52:
        /*0a78*/ 	.word	0x00000000


	//----- nvinfo : EIATTR_CBANK_PARAM_SIZE
	.align		4
.L_53:
        /*0a7c*/ 	.byte	0x03, 0x19
        /*0a7e*/ 	.short	0x0800


	//----- nvinfo : EIATTR_PARAM_CBANK
	.align		4
        /*0a80*/ 	.byte	0x04, 0x0a
        /*0a82*/ 	.short	(.L_55 - .L_54)
	.align		4
.L_54:
        /*0a84*/ 	.word	index@(.nv.constant0._ZN7cutlass13device_kernelINS_4gemm6kernel13GemmUniversalIN4cute5tupleIJiiiiEEENS1_10collective13CollectiveMmaINS1_35MainloopSm100TmaUmmaWarpSpecializedILi3ELi2ELi4ENS5_IJNS4_1CILi2EEESB_NSA_ILi1EEEEEEEENS5_IJNSA_ILi256EEENSA_ILi128EEENSA_ILi64EEEEEENS_10bfloat16_tENS5_IJlSC_lEEESJ_SK_NS4_8TiledMMAINS4_8MMA_AtomIJNS4_26SM100_MMA_F16BF16_2x1SM_SSISJ_SJ_fLi256ELi128ELNS4_4UMMA5MajorE0ELSP_0ELNSO_7ScaleInE0ELSQ_0EEEEEENS4_6LayoutINS5_IJSC_SC_SC_EEENS5_IJNSA_ILi0EEESV_SV_EEEEENS5_IJNS4_10UnderscoreESY_SY_EEEEENS4_28SM100_TMA_2SM_LOAD_MULTICASTENS4_14ComposedLayoutINS4_7SwizzleILi3ELi4ELi3EEENS4_18smem_ptr_flag_bitsILi16EEENST_INS5_IJNSA_ILi8EEESH_EEENS5_IJSH_SC_EEEEEEEvNS4_8identityENS4_18SM100_TMA_2SM_LOADES1B_vS1C_EENS_8epilogue10collective18CollectiveEpilogueINS1F_23Sm100TmaWarpSpecializedILi4ELi2ELi32ELb1ELb0EEEJNS5_IJSG_SG_SH_EEENS5_IJNST_ISG_SC_EENST_INSA_ILi32EEESC_EEEEESJ_SK_SJ_SK_NS1F_6fusion15FusionCallbacksIS1J_NS1P_17LinearCombinationISJ_fSJ_fLNS_15FloatRoundStyleE2EEES1K_S1O_JEEENS4_5SM1004TMEM4LOAD26SM100_TMEM_LOAD_32dp32b32xENS4_13SM90_TMA_LOADENS12_INS13_ILi2ELi4ELi3EEES16_NST_INS5_IJS17_S1M_EEENS5_IJS1M_SC_EEEEEEENS4_39AutoVectorizingCopyWithAssumedAlignmentILi128EEENS4_14SM90_TMA_STOREES24_S26_S26_EEEvvEEEEvNT_6ParamsE)
        /*0a88*/ 	.short	0x0380
        /*0a8a*/ 	.short	0x0800


	//----- nvinfo : EIATTR_SW_WAR
	.align		4
.L_55:
        /*0a8c*/ 	.byte	0x04, 0x36
        /*0a8e*/ 	.short	(.L_57 - .L_56)
.L_56:
        /*0a90*/ 	.word	0x00000008
.L_57:


//--------------------- .nv.callgraph             --------------------------
	.section	.nv.callgraph,"",@"SHT_CUDA_CALLGRAPH"
	.align	4
	.sectionentsize	8
	.align		4
        /*0000*/ 	.word	0x00000000
	.align		4
        /*0004*/ 	.word	0xffffffff
	.align		4
        /*0008*/ 	.word	index@(_ZN7cutlass13device_kernelINS_4gemm6kernel13GemmUniversalIN4cute5tupleIJiiiiEEENS1_10collective13CollectiveMmaINS1_35MainloopSm100TmaUmmaWarpSpecializedILi3ELi2ELi4ENS5_IJNS4_1CILi2EEESB_NSA_ILi1EEEEEEEENS5_IJNSA_ILi256EEENSA_ILi128EEENSA_ILi64EEEEEENS_10bfloat16_tENS5_IJlSC_lEEESJ_SK_NS4_8TiledMMAINS4_8MMA_AtomIJNS4_26SM100_MMA_F16BF16_2x1SM_SSISJ_SJ_fLi256ELi128ELNS4_4UMMA5MajorE0ELSP_0ELNSO_7ScaleInE0ELSQ_0EEEEEENS4_6LayoutINS5_IJSC_SC_SC_EEENS5_IJNSA_ILi0EEESV_SV_EEEEENS5_IJNS4_10UnderscoreESY_SY_EEEEENS4_28SM100_TMA_2SM_LOAD_MULTICASTENS4_14ComposedLayoutINS4_7SwizzleILi3ELi4ELi3EEENS4_18smem_ptr_flag_bitsILi16EEENST_INS5_IJNSA_ILi8EEESH_EEENS5_IJSH_SC_EEEEEEEvNS4_8identityENS4_18SM100_TMA_2SM_LOADES1B_vS1C_EENS_8epilogue10collective18CollectiveEpilogueINS1F_23Sm100TmaWarpSpecializedILi4ELi2ELi32ELb1ELb0EEEJNS5_IJSG_SG_SH_EEENS5_IJNST_ISG_SC_EENST_INSA_ILi32EEESC_EEEEESJ_SK_SJ_SK_NS1F_6fusion15FusionCallbacksIS1J_NS1P_17LinearCombinationISJ_fSJ_fLNS_15FloatRoundStyleE2EEES1K_S1O_JEEENS4_5SM1004TMEM4LOAD26SM100_TMEM_LOAD_32dp32b32xENS4_13SM90_TMA_LOADENS12_INS13_ILi2ELi4ELi3EEES16_NST_INS5_IJS17_S1M_EEENS5_IJS1M_SC_EEEEEEENS4_39AutoVectorizingCopyWithAssumedAlignmentILi128EEENS4_14SM90_TMA_STOREES24_S26_S26_EEEvvEEEEvNT_6ParamsE)
	.align		4
        /*000c*/ 	.word	index@(__assertfail)
	.align		4
        /*0010*/ 	.word	0x00000000
	.align		4
        /*0014*/ 	.word	0xfffffffe
	.align		4
        /*0018*/ 	.word	0x00000000
	.align		4
        /*001c*/ 	.word	0xfffffffd
	.align		4
        /*0020*/ 	.word	0x00000000
	.align		4
        /*0024*/ 	.word	0xfffffffc


//--------------------- .nv.constant4             --------------------------
	.section	.nv.constant4,"a",@progbits
	.align	8
	.align		8
.nv.constant4:
        /*0000*/ 	.dword	__assertfail
	.align		8
        /*0008*/ 	.dword	__unnamed_1
	.align		8
        /*0010*/ 	.dword	__unnamed_2
	.align		8
        /*0018*/ 	.dword	_ZN39_INTERNAL_d4eb59da_4_k_cu_e9d2c9be_79194cuda3std3__45__cpo5beginE
	.align		8
        /*0020*/ 	.dword	_ZN39_INTERNAL_d4eb59da_4_k_cu_e9d2c9be_79194cuda3std3__45__cpo3endE
	.align		8
        /*0028*/ 	.dword	_ZN39_INTERNAL_d4eb59da_4_k_cu_e9d2c9be_79194cuda3std3__45__cpo6cbeginE
	.align		8
        /*0030*/ 	.dword	_ZN39_INTERNAL_d4eb59da_4_k_cu_e9d2c9be_79194cuda3std3__45__cpo4cendE
	.align		8
        /*0038*/ 	.dword	_ZN39_INTERNAL_d4eb59da_4_k_cu_e9d2c9be_79194cuda3std3__441_GLOBAL__N__d4eb59da_4_k_cu_e9d2c9be_79196ignoreE
	.align		8
        /*0040*/ 	.dword	_ZN39_INTERNAL_d4eb59da_4_k_cu_e9d2c9be_79194cuda3std3__419piecewise_constructE
	.align		8
        /*0048*/ 	.dword	_ZN39_INTERNAL_d4eb59da_4_k_cu_e9d2c9be_79194cuda3std3__48in_placeE
	.align		8
        /*0050*/ 	.dword	_ZN39_INTERNAL_d4eb59da_4_k_cu_e9d2c9be_79194cuda3std6ranges3__45__cpo4swapE
	.align		8
        /*0058*/ 	.dword	_ZN39_INTERNAL_d4eb59da_4_k_cu_e9d2c9be_79194cuda3std6ranges3__45__cpo9iter_moveE
	.align		8
        /*0060*/ 	.dword	_ZN39_INTERNAL_d4eb59da_4_k_cu_e9d2c9be_79194cute7productE
	.align		8
        /*0068*/ 	.dword	_ZN39_INTERNAL_d4eb59da_4_k_cu_e9d2c9be_79194cute1_E
	.align		8
        /*0070*/ 	.dword	$str$25
	.align		8
        /*0078*/ 	.dword	$str$26
	.align		8
        /*0080*/ 	.dword	$str$27
	.align		8
        /*0088*/ 	.dword	$str$28


//--------------------- .text._ZN7cutlass13device_kernelINS_4gemm6kernel13GemmUniversalIN4cute5tupleIJiiiiEEENS1_10collective13CollectiveMmaINS1_35MainloopSm100TmaUmmaWarpSpecializedILi3ELi2ELi4ENS5_IJNS4_1CILi2EEESB_NSA_ILi1EEEEEEEENS5_IJNSA_ILi256EEENSA_ILi128EEENSA_ILi64EEEEEENS_10bfloat16_tENS5_IJlSC_lEEESJ_SK_NS4_8TiledMMAINS4_8MMA_AtomIJNS4_26SM100_MMA_F16BF16_2x1SM_SSISJ_SJ_fLi256ELi128ELNS4_4UMMA5MajorE0ELSP_0ELNSO_7ScaleInE0ELSQ_0EEEEEENS4_6LayoutINS5_IJSC_SC_SC_EEENS5_IJNSA_ILi0EEESV_SV_EEEEENS5_IJNS4_10UnderscoreESY_SY_EEEEENS4_28SM100_TMA_2SM_LOAD_MULTICASTENS4_14ComposedLayoutINS4_7SwizzleILi3ELi4ELi3EEENS4_18smem_ptr_flag_bitsILi16EEENST_INS5_IJNSA_ILi8EEESH_EEENS5_IJSH_SC_EEEEEEEvNS4_8identityENS4_18SM100_TMA_2SM_LOADES1B_vS1C_EENS_8epilogue10collective18CollectiveEpilogueINS1F_23Sm100TmaWarpSpecializedILi4ELi2ELi32ELb1ELb0EEEJNS5_IJSG_SG_SH_EEENS5_IJNST_ISG_SC_EENST_INSA_ILi32EEESC_EEEEESJ_SK_SJ_SK_NS1F_6fusion15FusionCallbacksIS1J_NS1P_17LinearCombinationISJ_fSJ_fLNS_15FloatRoundStyleE2EEES1K_S1O_JEEENS4_5SM1004TMEM4LOAD26SM100_TMEM_LOAD_32dp32b32xENS4_13SM90_TMA_LOADENS12_INS13_ILi2ELi4ELi3EEES16_NST_INS5_IJS17_S1M_EEENS5_IJS1M_SC_EEEEEEENS4_39AutoVectorizingCopyWithAssumedAlignmentILi128EEENS4_14SM90_TMA_STOREES24_S26_S26_EEEvvEEEEvNT_6ParamsE --------------------------
	.section	.text._ZN7cutlass13device_kernelINS_4gemm6kernel13GemmUniversalIN4cute5tupleIJiiiiEEENS1_10collective13CollectiveMmaINS1_35MainloopSm100TmaUmmaWarpSpecializedILi3ELi2ELi4ENS5_IJNS4_1CILi2EEESB_NSA_ILi1EEEEEEEENS5_IJNSA_ILi256EEENSA_ILi128EEENSA_ILi64EEEEEENS_10bfloat16_tENS5_IJlSC_lEEESJ_SK_NS4_8TiledMMAINS4_8MMA_AtomIJNS4_26SM100_MMA_F16BF16_2x1SM_SSISJ_SJ_fLi256ELi128ELNS4_4UMMA5MajorE0ELSP_0ELNSO_7ScaleInE0ELSQ_0EEEEEENS4_6LayoutINS5_IJSC_SC_SC_EEENS5_IJNSA_ILi0EEESV_SV_EEEEENS5_IJNS4_10UnderscoreESY_SY_EEEEENS4_28SM100_TMA_2SM_LOAD_MULTICASTENS4_14ComposedLayoutINS4_7SwizzleILi3ELi4ELi3EEENS4_18smem_ptr_flag_bitsILi16EEENST_INS5_IJNSA_ILi8EEESH_EEENS5_IJSH_SC_EEEEEEEvNS4_8identityENS4_18SM100_TMA_2SM_LOADES1B_vS1C_EENS_8epilogue10collective18CollectiveEpilogueINS1F_23Sm100TmaWarpSpecializedILi4ELi2ELi32ELb1ELb0EEEJNS5_IJSG_SG_SH_EEENS5_IJNST_ISG_SC_EENST_INSA_ILi32EEESC_EEEEESJ_SK_SJ_SK_NS1F_6fusion15FusionCallbacksIS1J_NS1P_17LinearCombinationISJ_fSJ_fLNS_15FloatRoundStyleE2EEES1K_S1O_JEEENS4_5SM1004TMEM4LOAD26SM100_TMEM_LOAD_32dp32b32xENS4_13SM90_TMA_LOADENS12_INS13_ILi2ELi4ELi3EEES16_NST_INS5_IJS17_S1M_EEENS5_IJS1M_SC_EEEEEEENS4_39AutoVectorizingCopyWithAssumedAlignmentILi128EEENS4_14SM90_TMA_STOREES24_S26_S26_EEEvvEEEEvNT_6ParamsE,"ax",@progbits
	.align	128
.text._ZN7cutlass13device_kernelINS_4gemm6kernel13GemmUniversalIN4cute5tupleIJiiiiEEENS1_10collective13CollectiveMmaINS1_35MainloopSm100TmaUmmaWarpSpecializedILi3ELi2ELi4ENS5_IJNS4_1CILi2EEESB_NSA_ILi1EEEEEEEENS5_IJNSA_ILi256EEENSA_ILi128EEENSA_ILi64EEEEEENS_10bfloat16_tENS5_IJlSC_lEEESJ_SK_NS4_8TiledMMAINS4_8MMA_AtomIJNS4_26SM100_MMA_F16BF16_2x1SM_SSISJ_SJ_fLi256ELi128ELNS4_4UMMA5MajorE0ELSP_0ELNSO_7ScaleInE0ELSQ_0EEEEEENS4_6LayoutINS5_IJSC_SC_SC_EEENS5_IJNSA_ILi0EEESV_SV_EEEEENS5_IJNS4_10UnderscoreESY_SY_EEEEENS4_28SM100_TMA_2SM_LOAD_MULTICASTENS4_14ComposedLayoutINS4_7SwizzleILi3ELi4ELi3EEENS4_18smem_ptr_flag_bitsILi16EEENST_INS5_IJNSA_ILi8EEESH_EEENS5_IJSH_SC_EEEEEEEvNS4_8identityENS4_18SM100_TMA_2SM_LOADES1B_vS1C_EENS_8epilogue10collective18CollectiveEpilogueINS1F_23Sm100TmaWarpSpecializedILi4ELi2ELi32ELb1ELb0EEEJNS5_IJSG_SG_SH_EEENS5_IJNST_ISG_SC_EENST_INSA_ILi32EEESC_EEEEESJ_SK_SJ_SK_NS1F_6fusion15FusionCallbacksIS1J_NS1P_17LinearCombinationISJ_fSJ_fLNS_15FloatRoundStyleE2EEES1K_S1O_JEEENS4_5SM1004TMEM4LOAD26SM100_TMEM_LOAD_32dp32b32xENS4_13SM90_TMA_LOADENS12_INS13_ILi2ELi4ELi3EEES16_NST_INS5_IJS17_S1M_EEENS5_IJS1M_SC_EEEEEEENS4_39AutoVectorizingCopyWithAssumedAlignmentILi128EEENS4_14SM90_TMA_STOREES24_S26_S26_EEEvvEEEEvNT_6ParamsE:
        .type           _ZN7cutlass13device_kernelINS_4gemm6kernel13GemmUniversalIN4cute5tupleIJiiiiEEENS1_10collective13CollectiveMmaINS1_35MainloopSm100TmaUmmaWarpSpecializedILi3ELi2ELi4ENS5_IJNS4_1CILi2EEESB_NSA_ILi1EEEEEEEENS5_IJNSA_ILi256EEENSA_ILi128EEENSA_ILi64EEEEEENS_10bfloat16_tENS5_IJlSC_lEEESJ_SK_NS4_8TiledMMAINS4_8MMA_AtomIJNS4_26SM100_MMA_F16BF16_2x1SM_SSISJ_SJ_fLi256ELi128ELNS4_4UMMA5MajorE0ELSP_0ELNSO_7ScaleInE0ELSQ_0EEEEEENS4_6LayoutINS5_IJSC_SC_SC_EEENS5_IJNSA_ILi0EEESV_SV_EEEEENS5_IJNS4_10UnderscoreESY_SY_EEEEENS4_28SM100_TMA_2SM_LOAD_MULTICASTENS4_14ComposedLayoutINS4_7SwizzleILi3ELi4ELi3EEENS4_18smem_ptr_flag_bitsILi16EEENST_INS5_IJNSA_ILi8EEESH_EEENS5_IJSH_SC_EEEEEEEvNS4_8identityENS4_18SM100_TMA_2SM_LOADES1B_vS1C_EENS_8epilogue10collective18CollectiveEpilogueINS1F_23Sm100TmaWarpSpecializedILi4ELi2ELi32ELb1ELb0EEEJNS5_IJSG_SG_SH_EEENS5_IJNST_ISG_SC_EENST_INSA_ILi32EEESC_EEEEESJ_SK_SJ_SK_NS1F_6fusion15FusionCallbacksIS1J_NS1P_17LinearCombinationISJ_fSJ_fLNS_15FloatRoundStyleE2EEES1K_S1O_JEEENS4_5SM1004TMEM4LOAD26SM100_TMEM_LOAD_32dp32b32xENS4_13SM90_TMA_LOADENS12_INS13_ILi2ELi4ELi3EEES16_NST_INS5_IJS17_S1M_EEENS5_IJS1M_SC_EEEEEEENS4_39AutoVectorizingCopyWithAssumedAlignmentILi128EEENS4_14SM90_TMA_STOREES24_S26_S26_EEEvvEEEEvNT_6ParamsE,@function
        .size           _ZN7cutlass13device_kernelINS_4gemm6kernel13GemmUniversalIN4cute5tupleIJiiiiEEENS1_10collective13CollectiveMmaINS1_35MainloopSm100TmaUmmaWarpSpecializedILi3ELi2ELi4ENS5_IJNS4_1CILi2EEESB_NSA_ILi1EEEEEEEENS5_IJNSA_ILi256EEENSA_ILi128EEENSA_ILi64EEEEEENS_10bfloat16_tENS5_IJlSC_lEEESJ_SK_NS4_8TiledMMAINS4_8MMA_AtomIJNS4_26SM100_MMA_F16BF16_2x1SM_SSISJ_SJ_fLi256ELi128ELNS4_4UMMA5MajorE0ELSP_0ELNSO_7ScaleInE0ELSQ_0EEEEEENS4_6LayoutINS5_IJSC_SC_SC_EEENS5_IJNSA_ILi0EEESV_SV_EEEEENS5_IJNS4_10UnderscoreESY_SY_EEEEENS4_28SM100_TMA_2SM_LOAD_MULTICASTENS4_14ComposedLayoutINS4_7SwizzleILi3ELi4ELi3EEENS4_18smem_ptr_flag_bitsILi16EEENST_INS5_IJNSA_ILi8EEESH_EEENS5_IJSH_SC_EEEEEEEvNS4_8identityENS4_18SM100_TMA_2SM_LOADES1B_vS1C_EENS_8epilogue10collective18CollectiveEpilogueINS1F_23Sm100TmaWarpSpecializedILi4ELi2ELi32ELb1ELb0EEEJNS5_IJSG_SG_SH_EEENS5_IJNST_ISG_SC_EENST_INSA_ILi32EEESC_EEEEESJ_SK_SJ_SK_NS1F_6fusion15FusionCallbacksIS1J_NS1P_17LinearCombinationISJ_fSJ_fLNS_15FloatRoundStyleE2EEES1K_S1O_JEEENS4_5SM1004TMEM4LOAD26SM100_TMEM_LOAD_32dp32b32xENS4_13SM90_TMA_LOADENS12_INS13_ILi2ELi4ELi3EEES16_NST_INS5_IJS17_S1M_EEENS5_IJS1M_SC_EEEEEEENS4_39AutoVectorizingCopyWithAssumedAlignmentILi128EEENS4_14SM90_TMA_STOREES24_S26_S26_EEEvvEEEEvNT_6ParamsE,(.L_x_194 - _ZN7cutlass13device_kernelINS_4gemm6kernel13GemmUniversalIN4cute5tupleIJiiiiEEENS1_10collective13CollectiveMmaINS1_35MainloopSm100TmaUmmaWarpSpecializedILi3ELi2ELi4ENS5_IJNS4_1CILi2EEESB_NSA_ILi1EEEEEEEENS5_IJNSA_ILi256EEENSA_ILi128EEENSA_ILi64EEEEEENS_10bfloat16_tENS5_IJlSC_lEEESJ_SK_NS4_8TiledMMAINS4_8MMA_AtomIJNS4_26SM100_MMA_F16BF16_2x1SM_SSISJ_SJ_fLi256ELi128ELNS4_4UMMA5MajorE0ELSP_0ELNSO_7ScaleInE0ELSQ_0EEEEEENS4_6LayoutINS5_IJSC_SC_SC_EEENS5_IJNSA_ILi0EEESV_SV_EEEEENS5_IJNS4_10UnderscoreESY_SY_EEEEENS4_28SM100_TMA_2SM_LOAD_MULTICASTENS4_14ComposedLayoutINS4_7SwizzleILi3ELi4ELi3EEENS4_18smem_ptr_flag_bitsILi16EEENST_INS5_IJNSA_ILi8EEESH_EEENS5_IJSH_SC_EEEEEEEvNS4_8identityENS4_18SM100_TMA_2SM_LOADES1B_vS1C_EENS_8epilogue10collective18CollectiveEpilogueINS1F_23Sm100TmaWarpSpecializedILi4ELi2ELi32ELb1ELb0EEEJNS5_IJSG_SG_SH_EEENS5_IJNST_ISG_SC_EENST_INSA_ILi32EEESC_EEEEESJ_SK_SJ_SK_NS1F_6fusion15FusionCallbacksIS1J_NS1P_17LinearCombinationISJ_fSJ_fLNS_15FloatRoundStyleE2EEES1K_S1O_JEEENS4_5SM1004TMEM4LOAD26SM100_TMEM_LOAD_32dp32b32xENS4_13SM90_TMA_LOADENS12_INS13_ILi2ELi4ELi3EEES16_NST_INS5_IJS17_S1M_EEENS5_IJS1M_SC_EEEEEEENS4_39AutoVectorizingCopyWithAssumedAlignmentILi128EEENS4_14SM90_TMA_STOREES24_S26_S26_EEEvvEEEEvNT_6ParamsE)
        .other          _ZN7cutlass13device_kernelINS_4gemm6kernel13GemmUniversalIN4cute5tupleIJiiiiEEENS1_10collective13CollectiveMmaINS1_35MainloopSm100TmaUmmaWarpSpecializedILi3ELi2ELi4ENS5_IJNS4_1CILi2EEESB_NSA_ILi1EEEEEEEENS5_IJNSA_ILi256EEENSA_ILi128EEENSA_ILi64EEEEEENS_10bfloat16_tENS5_IJlSC_lEEESJ_SK_NS4_8TiledMMAINS4_8MMA_AtomIJNS4_26SM100_MMA_F16BF16_2x1SM_SSISJ_SJ_fLi256ELi128ELNS4_4UMMA5MajorE0ELSP_0ELNSO_7ScaleInE0ELSQ_0EEEEEENS4_6LayoutINS5_IJSC_SC_SC_EEENS5_IJNSA_ILi0EEESV_SV_EEEEENS5_IJNS4_10UnderscoreESY_SY_EEEEENS4_28SM100_TMA_2SM_LOAD_MULTICASTENS4_14ComposedLayoutINS4_7SwizzleILi3ELi4ELi3EEENS4_18smem_ptr_flag_bitsILi16EEENST_INS5_IJNSA_ILi8EEESH_EEENS5_IJSH_SC_EEEEEEEvNS4_8identityENS4_18SM100_TMA_2SM_LOADES1B_vS1C_EENS_8epilogue10collective18CollectiveEpilogueINS1F_23Sm100TmaWarpSpecializedILi4ELi2ELi32ELb1ELb0EEEJNS5_IJSG_SG_SH_EEENS5_IJNST_ISG_SC_EENST_INSA_ILi32EEESC_EEEEESJ_SK_SJ_SK_NS1F_6fusion15FusionCallbacksIS1J_NS1P_17LinearCombinationISJ_fSJ_fLNS_15FloatRoundStyleE2EEES1K_S1O_JEEENS4_5SM1004TMEM4LOAD26SM100_TMEM_LOAD_32dp32b32xENS4_13SM90_TMA_LOADENS12_INS13_ILi2ELi4ELi3EEES16_NST_INS5_IJS17_S1M_EEENS5_IJS1M_SC_EEEEEEENS4_39AutoVectorizingCopyWithAssumedAlignmentILi128EEENS4_14SM90_TMA_STOREES24_S26_S26_EEEvvEEEEvNT_6ParamsE,@"STO_CUDA_ENTRY STV_DEFAULT"
_ZN7cutlass13device_kernelINS_4gemm6kernel13GemmUniversalIN4cute5tupleIJiiiiEEENS1_10collective13CollectiveMmaINS1_35MainloopSm100TmaUmmaWarpSpecializedILi3ELi2ELi4ENS5_IJNS4_1CILi2EEESB_NSA_ILi1EEEEEEEENS5_IJNSA_ILi256EEENSA_ILi128EEENSA_ILi64EEEEEENS_10bfloat16_tENS5_IJlSC_lEEESJ_SK_NS4_8TiledMMAINS4_8MMA_AtomIJNS4_26SM100_MMA_F16BF16_2x1SM_SSISJ_SJ_fLi256ELi128ELNS4_4UMMA5MajorE0ELSP_0ELNSO_7ScaleInE0ELSQ_0EEEEEENS4_6LayoutINS5_IJSC_SC_SC_EEENS5_IJNSA_ILi0EEESV_SV_EEEEENS5_IJNS4_10UnderscoreESY_SY_EEEEENS4_28SM100_TMA_2SM_LOAD_MULTICASTENS4_14ComposedLayoutINS4_7SwizzleILi3ELi4ELi3EEENS4_18smem_ptr_flag_bitsILi16EEENST_INS5_IJNSA_ILi8EEESH_EEENS5_IJSH_SC_EEEEEEEvNS4_8identityENS4_18SM100_TMA_2SM_LOADES1B_vS1C_EENS_8epilogue10collective18CollectiveEpilogueINS1F_23Sm100TmaWarpSpecializedILi4ELi2ELi32ELb1ELb0EEEJNS5_IJSG_SG_SH_EEENS5_IJNST_ISG_SC_EENST_INSA_ILi32EEESC_EEEEESJ_SK_SJ_SK_NS1F_6fusion15FusionCallbacksIS1J_NS1P_17LinearCombinationISJ_fSJ_fLNS_15FloatRoundStyleE2EEES1K_S1O_JEEENS4_5SM1004TMEM4LOAD26SM100_TMEM_LOAD_32dp32b32xENS4_13SM90_TMA_LOADENS12_INS13_ILi2ELi4ELi3EEES16_NST_INS5_IJS17_S1M_EEENS5_IJS1M_SC_EEEEEEENS4_39AutoVectorizingCopyWithAssumedAlignmentILi128EEENS4_14SM90_TMA_STOREES24_S26_S26_EEEvvEEEEvNT_6ParamsE:
[----:B------:R-:W1:Y:S01]  /*0000*/  LDC R1, c[0x0][0x37c] ;  /* 0x0000df00ff017b82 */ /* 0x000e620000000800 */
[----:B------:R-:W2:Y:S01]  /*0010*/  S2R R95, SR_TID.X ;  /* 0x00000000005f7919 */ /* 0x000ea20000002100 */
[----:B------:R-:W3:Y:S06]  /*0020*/  LDCU.64 UR8, c[0x0][0x890] ;  /* 0x00011200ff0877ac */ /* 0x000eec0008000a00 */
[----:B------:R-:W4:Y:S01]  /*0030*/  S2UR UR4, SR_CgaCtaId ;  /* 0x00000000000479c3 */ /* 0x000f220000008800 */
[----:B------:R-:W-:Y:S02]  /*0040*/  PRMT R80, RZ, 0x7610, R80 ;  /* 0x00007610ff507816 */ /* 0x000fe40000000050 */
[----:B------:R-:W-:Y:S01]  /*0050*/  ELECT P1, URZ, PT ;  /* 0x0000000000ff782f */ /* 0x000fe20003820000 */
[----:B---3--:R-:W-:-:S04]  /*0060*/  UISETP.NE.U32.AND UP0, UPT, UR8, URZ, UPT ;  /* 0x000000ff0800728c */ /* 0x008fc8000bf05070 */
[----:B------:R-:W-:Y:S02]  /*0070*/  UISETP.NE.AND.EX UP0, UPT, UR9, URZ, UPT, UP0 ;  /* 0x000000ff0900728c */ /* 0x000fe4000bf05300 */
[----:B----4-:R-:W-:Y:S02]  /*0080*/  ULOP3.LUT UR46, UR4, 0x1, URZ, 0xc0, !UPT ;  /* 0x00000001042e7892 */ /* 0x010fe4000f8ec0ff */
[----:B------:R-:W-:Y:S01]  /*0090*/  ULOP3.LUT UR45, UR4, 0x1, URZ, 0x3c, !UPT ;  /* 0x00000001042d7892 */ /* 0x000fe2000f8e3cff */
[----:B--2---:R-:W-:-:S05]  /*00a0*/  SHF.R.U32.HI R81, RZ, 0x5, R95 ;  /* 0x00000005ff517819 */ /* 0x004fca000001165f */
[----:B------:R-:W2:Y:S02]  /*00b0*/  SHFL.IDX PT, R0, R81, RZ, 0x1f ;  /* 0x00001fff51007589 */ /* 0x000ea400000e0000 */
[----:B--2---:R-:W-:Y:S01]  /*00c0*/  R2UR UR13, R0 ;  /* 0x00000000000d72ca */ /* 0x004fe200000e0000 */
[----:B-1----:R-:W-:-:S14]  /*00d0*/  BRA.U UP0, `(.L_x_0) ;  /* 0x0000000100307547 */ /* 0x002fdc000b800000 */
[----:B------:R-:W1:Y:S02]  /*00e0*/  LDCU.64 UR4, c[0x0][0x888] ;  /* 0x00011100ff0477ac */ /* 0x000e640008000a00 */
[----:B-1----:R-:W-:-:S04]  /*00f0*/  UISETP.NE.U32.AND UP0, UPT, UR4, URZ, UPT ;  /* 0x000000ff0400728c */ /* 0x002fc8000bf05070 */
[----:B------:R-:W-:-:S09]  /*0100*/  UISETP.NE.AND.EX UP0, UPT, UR5, URZ, UPT, UP0 ;  /* 0x000000ff0500728c */ /* 0x000fd2000bf05300 */
[----:B------:R-:W-:Y:S05]  /*0110*/  BRA.U !UP0, `(.L_x_1) ;  /* 0x0000000108147547 */ /* 0x000fea000b800000 */
[----:B------:R-:W1:Y:S01]  /*0120*/  LDC.64 R2, c[0x0][0x888] ;  /* 0x00022200ff027b82 */ /* 0x000e620000000a00 */
[----:B------:R-:W1:Y:S02]  /*0130*/  LDCU.64 UR4, c[0x0][0x358] ;  /* 0x00006b00ff0477ac */ /* 0x000e640008000a00 */
[----:B-1----:R1:W5:Y:S01]  /*0140*/  LDG.E R41, desc[UR4][R2.64] ;  /* 0x0000000402297981 */ /* 0x002362000c1e1900 */
[----:B------:R-:W-:Y:S01]  /*0150*/  HFMA2 R80, -RZ, RZ, 0, 5.9604644775390625e-08 ;  /* 0x00000001ff507431 */ /* 0x000fe200000001ff */
[----:B------:R-:W-:Y:S05]  /*0160*/  BRA `(.L_x_0) ;  /* 0x00000000000c7947 */ /* 0x000fea0003800000 */
.L_x_1:
[----:B------:R-:W1:Y:S01]  /*0170*/  LDCU UR4, c[0x0][0x880] ;  /* 0x00011000ff0477ac */ /* 0x000e620008000800 */
[----:B------:R-:W-:Y:S01]  /*0180*/  HFMA2 R80, -RZ, RZ, 0, 5.9604644775390625e-08 ;  /* 0x00000001ff507431 */ /* 0x000fe200000001ff */
[----:B-1----:R-:W-:-:S07]  /*0190*/  MOV R41, UR4 ;  /* 0x0000000400297c02 */ /* 0x002fce0008000f00 */
.L_x_0:
[----:B------:R-:W2:Y:S02]  /*01a0*/  LDCU.64 UR4, c[0x0][0x8b0] ;  /* 0x00011600ff0477ac */ /* 0x000ea40008000a00 */
[----:B--2---:R-:W-:-:S04]  /*01b0*/  UISETP.NE.U32.AND UP0, UPT, UR4, URZ, UPT ;  /* 0x000000ff0400728c */ /* 0x004fc8000bf05070 */
[----:B------:R-:W-:-:S09]  /*01c0*/  UISETP.NE.AND.EX UP0, UPT, UR5, URZ, UPT, UP0 ;  /* 0x000000ff0500728c */ /* 0x000fd2000bf05300 */
[----:B------:R-:W-:Y:S05]  /*01d0*/  BRA.U UP0, `(.L_x_2) ;  /* 0x0000000100287547 */ /* 0x000fea000b800000 */
[----:B------:R-:W2:Y:S02]  /*01e0*/  LDCU.64 UR4, c[0x0][0x8a8] ;  /* 0x00011500ff0477ac */ /* 0x000ea40008000a00 */
[----:B--2---:R-:W-:-:S04]  /*01f0*/  UISETP.NE.U32.AND UP0, UPT, UR4, URZ, UPT ;  /* 0x000000ff0400728c */ /* 0x004fc8000bf05070 */
[----:B------:R-:W-:-:S09]  /*0200*/  UISETP.NE.AND.EX UP0, UPT, UR5, URZ, UPT, UP0 ;  /* 0x000000ff0500728c */ /* 0x000fd2000bf05300 */
[----:B------:R-:W-:Y:S05]  /*0210*/  BRA.U !UP0, `(.L_x_3) ;  /* 0x0000000108107547 */ /* 0x000fea000b800000 */
[----:B------:R-:W2:Y:S01]  /*0220*/  LDC.64 R38, c[0x0][0x8a8] ;  /* 0x00022a00ff267b82 */ /* 0x000ea20000000a00 */
[----:B------:R-:W2:Y:S02]  /*0230*/  LDCU.64 UR4, c[0x0][0x358] ;  /* 0x00006b00ff0477ac */ /* 0x000ea40008000a00 */
[----:B--2---:R2:W5:Y:S01]  /*0240*/  LDG.E R38, desc[UR4][R38.64] ;  /* 0x0000000426267981 */ /* 0x004562000c1e1900 */
[----:B------:R-:W-:Y:S05]  /*0250*/  BRA `(.L_x_2) ;  /* 0x0000000000087947 */ /* 0x000fea0003800000 */
.L_x_3:
[----:B------:R-:W2:Y:S02]  /*0260*/  LDCU UR4, c[0x0][0x8a0] ;  /* 0x00011400ff0477ac */ /* 0x000ea40008000800 */
[----:B--2---:R-:W-:Y:S02]  /*0270*/  MOV R38, UR4 ;  /* 0x0000000400267c02 */ /* 0x004fe40008000f00 */
.L_x_2:
[----:B------:R-:W-:Y:S01]  /*0280*/  IMAD.U32 R0, RZ, RZ, UR13 ;  /* 0x0000000dff007e24 */ /* 0x000fe2000f8e00ff */
[----:B------:R-:W-:Y:S04]  /*0290*/  BSSY.RECONVERGENT B0, `(.L_x_4) ;  /* 0x000000c000007945 */ /* 0x000fe80003800200 */
[C---:B------:R-:W-:Y:S02]  /*02a0*/  ISETP.NE.OR P2, PT, R0.reuse, 0x1, !P1 ;  /* 0x000000010000780c */ /* 0x040fe40004f45670 */
[----:B------:R-:W-:-:S11]  /*02b0*/  ISETP.NE.OR P0, PT, R0, 0x3, !P1 ;  /* 0x000000030000780c */ /* 0x000fd60004f05670 */
[----:B------:R-:W-:Y:S05]  /*02c0*/  @P2 BRA `(.L_x_5) ;  /* 0x0000000000202947 */ /* 0x000fea0003800000 */
[----:B------:R-:W3:Y:S02]  /*02d0*/  LDCU.64 UR4, c[0x0][0x348] ;  /* 0x00006900ff0477ac */ /* 0x000ee40008000a00 */
[----:B---3--:R-:W-:Y:S02]  /*02e0*/  UIADD3 UR6, UP1, UPT, UR4, 0x80, URZ ;  /* 0x0000008004067890 */ /* 0x008fe4000ff3e0ff */
[----:B------:R-:W-:Y:S02]  /*02f0*/  UIADD3 UR4, UP0, UPT, UR4, 0x180, URZ ;  /* 0x0000018004047890 */ /* 0x000fe4000ff1e0ff */
[----:B------:R-:W-:Y:S02]  /*0300*/  UIADD3.X UR7, UPT, UPT, URZ, UR5, URZ, UP1, !UPT ;  /* 0x00000005ff077290 */ /* 0x000fe40008ffe4ff */
[----:B------:R-:W-:-:S07]  /*0310*/  UIADD3.X UR5, UPT, UPT, URZ, UR5, URZ, UP0, !UPT ;  /* 0x00000005ff057290 */ /* 0x000fce00087fe4ff */
[----:B------:R3:W-:Y:S02]  /*0320*/  UTMACCTL.PF [UR6] ;  /* 0x00000000060079b9 */ /* 0x0007e40008040000 */
[----:B------:R3:W-:Y:S02]  /*0330*/  UTMACCTL.PF [UR4] ;  /* 0x00000000040079b9 */ /* 0x0007e40008040000 */
[----:B---3--:R-:W-:Y:S01]  /*0340*/  NOP ;  /* 0x0000000000007918 */ /* 0x008fe20000000000 */
.L_x_5:
[----:B------:R-:W-:Y:S05]  /*0350*/  BSYNC.RECONVERGENT B0 ;  /* 0x0000000000007941 */ /* 0x000fea0003800200 */
.L_x_4:
[----:B------:R-:W-:Y:S04]  /*0360*/  BSSY.RECONVERGENT B0, `(.L_x_6) ;  /* 0x000000a000007945 */ /* 0x000fe80003800200 */
        /* <DEDUP_REMOVED lines=9> */
.L_x_7:
[----:B------:R-:W-:Y:S05]  /*0400*/  BSYNC.RECONVERGENT B0 ;  /* 0x0000000000007941 */ /* 0x000fea0003800200 */
.L_x_6:
[----:B------:R-:W3:Y:S01]  /*0410*/  LDCU.64 UR4, c[0x0][0x888] ;  /* 0x00011100ff0477ac */ /* 0x000ee20008000a00 */
[----:B------:R-:W-:Y:S02]  /*0420*/  UISETP.EQ.U32.AND UP1, UPT, UR8, URZ, UPT ;  /* 0x000000ff0800728c */ /* 0x000fe4000bf22070 */
[----:B------:R-:W-:Y:S02]  /*0430*/  UPLOP3.LUT UP3, UPT, UPT, UPT, UPT, 0x80, 0x8 ;  /* 0x000000000008789c */ /* 0x000fe40003f6f070 */
[----:B---3--:R-:W-:-:S04]  /*0440*/  UISETP.NE.U32.AND UP0, UPT, UR4, URZ, UPT ;  /* 0x000000ff0400728c */ /* 0x008fc8000bf05070 */
[----:B------:R-:W-:-:S04]  /*0450*/  UISETP.NE.AND.EX UP0, UPT, UR5, URZ, UPT, UP0 ;  /* 0x000000ff0500728c */ /* 0x000fc8000bf05300 */
[----:B------:R-:W-:-:S04]  /*0460*/  UISETP.EQ.OR.EX UP2, UPT, UR9, URZ, !UP0, UP1 ;  /* 0x000000ff0900728c */ /* 0x000fc8000c742710 */
[----:B------:R-:W-:-:S06]  /*0470*/  UP2UR UR4, UPR, URZ, 0x4 ;  /* 0x00000004ff047883 */ /* 0x000fcc0008000000 */
[----:B------:R-:W-:Y:S01]  /*0480*/  MOV R84, UR4 ;  /* 0x0000000400547c02 */ /* 0x000fe20008000f00 */
[----:B------:R-:W-:Y:S06]  /*0490*/  BRA.U !UP2, `(.L_x_8) ;  /* 0x000000010a207547 */ /* 0x000fec000b800000 */
[----:B------:R-:W-:Y:S01]  /*04a0*/  UISETP.NE.U32.AND UP1, UPT, UR8, URZ, UPT ;  /* 0x000000ff0800728c */ /* 0x000fe2000bf25070 */
[----:B-----5:R-:W-:Y:S01]  /*04b0*/  FSETP.NEU.AND P0, PT, R41, RZ, PT ;  /* 0x000000ff2900720b */ /* 0x020fe20003f0d000 */
[----:B------:R-:W-:Y:S02]  /*04c0*/  USEL UR4, URZ, 0xffffffff, UP0 ;  /* 0xffffffffff047887 */ /* 0x000fe40008000000 */
[----:B------:R-:W-:-:S10]  /*04d0*/  UISETP.NE.AND.EX UP1, UPT, UR9, URZ, UPT, UP1 ;  /* 0x000000ff0900728c */ /* 0x000fd4000bf25310 */
[----:B------:R-:W-:Y:S01]  /*04e0*/  VOTEU.ANY UP0, P0 ;  /* 0x0000000000ff7886 */ /* 0x000fe20000000100 */
[----:B------:R-:W-:-:S04]  /*04f0*/  @!UP1 USEL UR4, URZ, 0xffffffff, UP0 ;  /* 0xffffffffff049887 */ /* 0x000fc80008000000 */
[----:B------:R-:W-:-:S04]  /*0500*/  ULOP3.LUT UR4, UR4, 0x1, URZ, 0xc0, !UPT ;  /* 0x0000000104047892 */ /* 0x000fc8000f8ec0ff */
[----:B------:R-:W-:-:S11]  /*0510*/  UISETP.NE.U32.AND UP3, UPT, UR4, 0x1, UPT ;  /* 0x000000010400788c */ /* 0x000fd6000bf65070 */
.L_x_8:
[----:B------:R-:W3:Y:S01]  /*0520*/  SHFL.IDX PT, R0, R81, RZ, 0x1f ;  /* 0x00001fff51007589 */ /* 0x000ee200000e0000 */
[----:B------:R-:W-:-:S04]  /*0530*/  UISETP.NE.AND UP0, UPT, UR13, 0x2, UPT ;  /* 0x000000020d00788c */ /* 0x000fc8000bf05270 */
[----:B------:R-:W-:Y:S02]  /*0540*/  UISETP.EQ.AND UP1, UPT, UR46, URZ, !UP0 ;  /* 0x000000ff2e00728c */ /* 0x000fe4000c722270 */
[----:B------:R-:W-:-:S04]  /*0550*/  USEL UR48, URZ, 0x1, UP0 ;  /* 0x00000001ff307887 */ /* 0x000fc80008000000 */
[----:B------:R-:W-:Y:S02]  /*0560*/  PLOP3.LUT P3, PT, P1, PT, UP1, 0x80, 0x8 ;  /* 0x000000000008781c */ /* 0x000fe40000f6f018 */
[----:B---3--:R-:W-:-:S13]  /*0570*/  ISETP.NE.AND P0, PT, R0, RZ, PT ;  /* 0x000000ff0000720c */ /* 0x008fda0003f05270 */
[----:B------:R-:W-:Y:S05]  /*0580*/  @P0 BRA `(.L_x_9) ;  /* 0x0000000000500947 */ /* 0x000fea0003800000 */
[----:B------:R-:W3:Y:S01]  /*0590*/  S2UR UR5, SR_CgaCtaId ;  /* 0x00000000000579c3 */ /* 0x000ee20000008800 */
[----:B------:R-:W-:Y:S01]  /*05a0*/  UMOV UR4, 0x400 ;  /* 0x0000040000047882 */ /* 0x000fe20000000000 */
[----:B------:R-:W-:Y:S01]  /*05b0*/  UMOV UR8, 0x1 ;  /* 0x0000000100087882 */ /* 0x000fe20000000000 */
[----:B------:R-:W-:Y:S01]  /*05c0*/  UMOV UR6, 0x2 ;  /* 0x0000000200067882 */ /* 0x000fe20000000000 */
[----:B------:R-:W-:-:S04]  /*05d0*/  UIADD3 UR8, UPT, UPT, -UR8, 0x100000, URZ ;  /* 0x0010000008087890 */ /* 0x000fc8000fffe1ff */
[----:B------:R-:W-:Y:S02]  /*05e0*/  USHF.L.U32 UR9, UR8, 0xb, URZ ;  /* 0x0000000b08097899 */ /* 0x000fe400080006ff */
[----:B------:R-:W-:Y:S02]  /*05f0*/  USHF.L.U32 UR8, UR8, 0x1, URZ ;  /* 0x0000000108087899 */ /* 0x000fe400080006ff */
[----:B------:R-:W-:-:S04]  /*0600*/  UIADD3 UR6, UPT, UPT, -UR6, 0x100000, URZ ;  /* 0x0010000006067890 */ /* 0x000fc8000fffe1ff */
[----:B------:R-:W-:Y:S02]  /*0610*/  USHF.L.U32 UR7, UR6, 0xb, URZ ;  /* 0x0000000b06077899 */ /* 0x000fe400080006ff */
[----:B------:R-:W-:Y:S01]  /*0620*/  USHF.L.U32 UR6, UR6, 0x1, URZ ;  /* 0x0000000106067899 */ /* 0x000fe200080006ff */
[----:B------:R-:W-:Y:S01]  /*0630*/  ELECT P0, URZ, PT ;  /* 0x0000000000ff782f */ /* 0x000fe20003800000 */
[----:B---3--:R-:W-:Y:S01]  /*0640*/  ULEA UR4, UR5, UR4, 0x18 ;  /* 0x0000000405047291 */ /* 0x008fe2000f8ec0ff */
[----:B------:R-:W3:Y:S11]  /*0650*/  FENCE.VIEW.ASYNC.S ;  /* 0x00000000000073c6 */ /* 0x000ef60000000000 */
[----:B---3--:R3:W4:Y:S01]  /*0660*/  SYNCS.EXCH.64 URZ, [UR4], UR8 ;  /* 0x0000000804ff75b2 */ /* 0x0087220008000100 */
[----:B------:R3:W1:Y:S01]  /*0670*/  SYNCS.EXCH.64 URZ, [UR4+0x18], UR6 ;  /* 0x0000180604ff75b2 */ /* 0x0006620008000100 */
[----:B------:R3:W1:Y:S01]  /*0680*/  SYNCS.EXCH.64 URZ, [UR4+0x8], UR8 ;  /* 0x0000080804ff75b2 */ /* 0x0006620008000100 */
[----:B------:R3:W1:Y:S01]  /*0690*/  SYNCS.EXCH.64 URZ, [UR4+0x20], UR6 ;  /* 0x0000200604ff75b2 */ /* 0x0006620008000100 */
[----:B------:R3:W1:Y:S01]  /*06a0*/  SYNCS.EXCH.64 URZ, [UR4+0x10], UR8 ;  /* 0x0000100804ff75b2 */ /* 0x0006620008000100 */
[----:B------:R3:W1:Y:S01]  /*06b0*/  SYNCS.EXCH.64 URZ, [UR4+0x28], UR6 ;  /* 0x0000280604ff75b2 */ /* 0x0006620008000100 */
[----:B------:R-:W-:Y:S01]  /*06c0*/  NOP ;  /* 0x0000000000007918 */ /* 0x000fe20000000000 */
.L_x_9:
[----:B------:R-:W2:Y:S01]  /*06d0*/  SHFL.IDX PT, R0, R81, RZ, 0x1f ;  /* 0x00001fff51007589 */ /* 0x000ea200000e0000 */
[----:B------:R-:W-:Y:S01]  /*06e0*/  NOP ;  /* 0x0000000000007918 */ /* 0x000fe20000000000 */
[----:B--2---:R-:W-:-:S13]  /*06f0*/  ISETP.NE.AND P0, PT, R0, 0x1, PT ;  /* 0x000000010000780c */ /* 0x004fda0003f05270 */
[----:B------:R-:W-:Y:S05]  /*0700*/  @P0 BRA `(.L_x_10) ;  /* 0x0000000000580947 */ /* 0x000fea0003800000 */
[----:B------:R-:W2:Y:S01]  /*0710*/  S2UR UR5, SR_CgaCtaId ;  /* 0x00000000000579c3 */ /* 0x000ea20000008800 */
[----:B---3--:R-:W-:Y:S01]  /*0720*/  UMOV UR4, 0x400 ;  /* 0x0000040000047882 */ /* 0x008fe20000000000 */
        /* <DEDUP_REMOVED lines=9> */
[----:B--2---:R-:W-:Y:S01]  /*07c0*/  ULEA UR4, UR5, UR4, 0x18 ;  /* 0x0000000405047291 */ /* 0x004fe2000f8ec0ff */
[----:B------:R-:W2:Y:S11]  /*07d0*/  FENCE.VIEW.ASYNC.S ;  /* 0x00000000000073c6 */ /* 0x000eb60000000000 */
[----:B--2---:R2:W3:Y:S01]  /*07e0*/  SYNCS.EXCH.64 URZ, [UR4+0x30], UR8 ;  /* 0x0000300804ff75b2 */ /* 0x0044e20008000100 */
[----:B------:R2:W1:Y:S01]  /*07f0*/  SYNCS.EXCH.64 URZ, [UR4+0x50], UR6 ;  /* 0x0000500604ff75b2 */ /* 0x0004620008000100 */
[----:B------:R2:W1:Y:S01]  /*0800*/  SYNCS.EXCH.64 URZ, [UR4+0x38], UR8 ;  /* 0x0000380804ff75b2 */ /* 0x0004620008000100 */
[----:B------:R2:W1:Y:S01]  /*0810*/  SYNCS.EXCH.64 URZ, [UR4+0x58], UR6 ;  /* 0x0000580604ff75b2 */ /* 0x0004620008000100 */
[----:B------:R2:W1:Y:S01]  /*0820*/  SYNCS.EXCH.64 URZ, [UR4+0x40], UR8 ;  /* 0x0000400804ff75b2 */ /* 0x0004620008000100 */
[----:B------:R2:W1:Y:S01]  /*0830*/  SYNCS.EXCH.64 URZ, [UR4+0x60], UR6 ;  /* 0x0000600604ff75b2 */ /* 0x0004620008000100 */
[----:B------:R2:W1:Y:S01]  /*0840*/  SYNCS.EXCH.64 URZ, [UR4+0x48], UR8 ;  /* 0x0000480804ff75b2 */ /* 0x0004620008000100 */
[----:B------:R2:W1:Y:S01]  /*0850*/  SYNCS.EXCH.64 URZ, [UR4+0x68], UR6 ;  /* 0x0000680604ff75b2 */ /* 0x0004620008000100 */
[----:B------:R-:W-:Y:S01]  /*0860*/  NOP ;  /* 0x0000000000007918 */ /* 0x000fe20000000000 */
.L_x_10:
[----:B------:R-:W4:Y:S01]  /*0870*/  SHFL.IDX PT, R0, R81, RZ, 0x1f ;  /* 0x00001fff51007589 */ /* 0x000f2200000e0000 */
[----:B------:R-:W-:Y:S01]  /*0880*/  NOP ;  /* 0x0000000000007918 */ /* 0x000fe20000000000 */
[----:B----4-:R-:W-:-:S13]  /*0890*/  ISETP.NE.AND P0, PT, R0, 0x3, PT ;  /* 0x000000030000780c */ /* 0x010fda0003f05270 */
[----:B------:R-:W-:Y:S05]  /*08a0*/  @P0 BRA `(.L_x_11) ;  /* 0x0000000000300947 */ /* 0x000fea0003800000 */
[----:B--23--:R-:W2:Y:S01]  /*08b0*/  S2UR UR6, SR_CgaCtaId ;  /* 0x00000000000679c3 */ /* 0x00cea20000008800 */
[----:B------:R-:W-:Y:S01]  /*08c0*/  UMOV UR4, 0x400 ;  /* 0x0000040000047882 */ /* 0x000fe20000000000 */
[----:B------:R-:W-:Y:S01]  /*08d0*/  UMOV UR5, 0x20 ;  /* 0x0000002000057882 */ /* 0x000fe20000000000 */
[----:B------:R-:W-:Y:S01]  /*08e0*/  ELECT P0, URZ, PT ;  /* 0x0000000000ff782f */ /* 0x000fe20003800000 */
[----:B--2---:R-:W-:Y:S02]  /*08f0*/  ULEA UR6, UR6, UR4, 0x18 ;  /* 0x0000000406067291 */ /* 0x004fe4000f8ec0ff */
[----:B------:R-:W-:-:S04]  /*0900*/  UIADD3 UR4, UPT, UPT, -UR5, 0x100000, URZ ;  /* 0x0010000005047890 */ /* 0x000fc8000fffe1ff */
[----:B------:R-:W-:Y:S02]  /*0910*/  USHF.L.U32 UR5, UR4, 0xb, URZ ;  /* 0x0000000b04057899 */ /* 0x000fe400080006ff */
[----:B------:R-:W-:Y:S01]  /*0920*/  USHF.L.U32 UR4, UR4, 0x1, URZ ;  /* 0x0000000104047899 */ /* 0x000fe200080006ff */
[----:B------:R-:W2:Y:S11]  /*0930*/  FENCE.VIEW.ASYNC.S ;  /* 0x00000000000073c6 */ /* 0x000eb60000000000 */
[----:B--2---:R4:W2:Y:S01]  /*0940*/  SYNCS.EXCH.64 URZ, [UR6+0x70], UR4 ;  /* 0x0000700406ff75b2 */ /* 0x0048a20008000100 */
[----:B------:R4:W3:Y:S02]  /*0950*/  SYNCS.EXCH.64 URZ, [UR6+0x78], UR4 ;  /* 0x0000780406ff75b2 */ /* 0x0008e40008000100 */
[----:B----4-:R-:W-:Y:S01]  /*0960*/  NOP ;  /* 0x0000000000007918 */ /* 0x010fe20000000000 */
.L_x_11:
[----:B------:R-:W4:Y:S01]  /*0970*/  SHFL.IDX PT, R0, R81, RZ, 0x1f ;  /* 0x00001fff51007589 */ /* 0x000f2200000e0000 */
[----:B------:R-:W-:Y:S01]  /*0980*/  NOP ;  /* 0x0000000000007918 */ /* 0x000fe20000000000 */
[----:B----4-:R-:W-:-:S13]  /*0990*/  ISETP.NE.AND P0, PT, R0, 0x4, PT ;  /* 0x000000040000780c */ /* 0x010fda0003f05270 */
[----:B------:R-:W-:Y:S05]  /*09a0*/  @P0 BRA `(.L_x_12) ;  /* 0x00000000004c0947 */ /* 0x000fea0003800000 */
[----:B------:R-:W4:Y:S01]  /*09b0*/  S2UR UR5, SR_CgaCtaId ;  /* 0x00000000000579c3 */ /* 0x000f220000008800 */
[----:B--23--:R-:W-:Y:S01]  /*09c0*/  UMOV UR4, 0x3a0 ;  /* 0x000003a000047882 */ /* 0x00cfe20000000000 */
[----:B------:R-:W-:Y:S01]  /*09d0*/  UMOV UR6, 0x400 ;  /* 0x0000040000067882 */ /* 0x000fe20000000000 */
[----:B------:R-:W-:Y:S01]  /*09e0*/  USEL UR4, UR4, 0x320, UP3 ;  /* 0x0000032004047887 */ /* 0x000fe20009800000 */
[----:B------:R-:W-:Y:S01]  /*09f0*/  UMOV UR8, 0x1 ;  /* 0x0000000100087882 */ /* 0x000fe20000000000 */
[----:B------:R-:W-:Y:S01]  /*0a00*/  ELECT P0, URZ, PT ;  /* 0x0000000000ff782f */ /* 0x000fe20003800000 */
[----:B------:R-:W-:-:S04]  /*0a10*/  UIADD3 UR8, UPT, UPT, -UR8, 0x100000, URZ ;  /* 0x0010000008087890 */ /* 0x000fc8000fffe1ff */
[----:B------:R-:W-:Y:S02]  /*0a20*/  USHF.L.U32 UR9, UR8, 0xb, URZ ;  /* 0x0000000b08097899 */ /* 0x000fe400080006ff */
[----:B------:R-:W-:Y:S02]  /*0a30*/  USHF.L.U32 UR8, UR8, 0x1, URZ ;  /* 0x0000000108087899 */ /* 0x000fe400080006ff */
[----:B----4-:R-:W-:Y:S02]  /*0a40*/  ULEA UR6, UR5, UR6, 0x18 ;  /* 0x0000000605067291 */ /* 0x010fe4000f8ec0ff */
[----:B------:R-:W-:-:S04]  /*0a50*/  UIADD3 UR4, UPT, UPT, -UR4, 0x100000, URZ ;  /* 0x0010000004047890 */ /* 0x000fc8000fffe1ff */
[----:B------:R-:W-:Y:S02]  /*0a60*/  USHF.L.U32 UR5, UR4, 0xb, URZ ;  /* 0x0000000b04057899 */ /* 0x000fe400080006ff */
[----:B------:R-:W-:Y:S01]  /*0a70*/  USHF.L.U32 UR4, UR4, 0x1, URZ ;  /* 0x0000000104047899 */ /* 0x000fe200080006ff */
[----:B------:R-:W2:Y:S03]  /*0a80*/  FENCE.VIEW.ASYNC.S ;  /* 0x00000000000073c6 */ /* 0x000ea60000000000 */
[----:B--2---:R4:W2:Y:S08]  /*0a90*/  SYNCS.EXCH.64 URZ, [UR6+0x80], UR8 ;  /* 0x0000800806ff75b2 */ /* 0x0048b00008000100 */
[----:B------:R4:W3:Y:S01]  /*0aa0*/  SYNCS.EXCH.64 URZ, [UR6+0x90], UR4 ;  /* 0x0000900406ff75b2 */ /* 0x0008e20008000100 */
[----:B------:R4:W1:Y:S01]  /*0ab0*/  SYNCS.EXCH.64 URZ, [UR6+0x88], UR8 ;  /* 0x0000880806ff75b2 */ /* 0x0008620008000100 */
[----:B------:R4:W1:Y:S02]  /*0ac0*/  SYNCS.EXCH.64 URZ, [UR6+0x98], UR4 ;  /* 0x0000980406ff75b2 */ /* 0x0008640008000100 */
[----:B----4-:R-:W-:Y:S01]  /*0ad0*/  NOP ;  /* 0x0000000000007918 */ /* 0x010fe20000000000 */
.L_x_12:
[----:B------:R-:W4:Y:S01]  /*0ae0*/  SHFL.IDX PT, R0, R81, RZ, 0x1f ;  /* 0x00001fff51007589 */ /* 0x000f2200000e0000 */
[----:B------:R-:W-:Y:S01]  /*0af0*/  NOP ;  /* 0x0000000000007918 */ /* 0x000fe20000000000 */
[----:B----4-:R-:W-:-:S13]  /*0b00*/  ISETP.NE.AND P0, PT, R0, 0x5, PT ;  /* 0x000000050000780c */ /* 0x010fda0003f05270 */
[----:B------:R-:W-:Y:S05]  /*0b10*/  @P0 BRA `(.L_x_13) ;  /* 0x0000000000580947 */ /* 0x000fea0003800000 */
[----:B------:R-:W4:Y:S01]  /*0b20*/  S2UR UR5, SR_CgaCtaId ;  /* 0x00000000000579c3 */ /* 0x000f220000008800 */
[----:B--23--:R-:W-:Y:S01]  /*0b30*/  UMOV UR4, 0x400 ;  /* 0x0000040000047882 */ /* 0x00cfe20000000000 */
        /* <DEDUP_REMOVED lines=9> */
[----:B----4-:R-:W-:Y:S01]  /*0bd0*/  ULEA UR4, UR5, UR4, 0x18 ;  /* 0x0000000405047291 */ /* 0x010fe2000f8ec0ff */
[----:B------:R-:W2:Y:S11]  /*0be0*/  FENCE.VIEW.ASYNC.S ;  /* 0x00000000000073c6 */ /* 0x000eb60000000000 */
[----:B--2---:R4:W2:Y:S01]  /*0bf0*/  SYNCS.EXCH.64 URZ, [UR4+0xa0], UR6 ;  /* 0x0000a00604ff75b2 */ /* 0x0048a20008000100 */
[----:B------:R4:W3:Y:S01]  /*0c00*/  SYNCS.EXCH.64 URZ, [UR4+0xc0], UR8 ;  /* 0x0000c00804ff75b2 */ /* 0x0008e20008000100 */
[----:B------:R4:W1:Y:S01]  /*0c10*/  SYNCS.EXCH.64 URZ, [UR4+0xa8], UR6 ;  /* 0x0000a80604ff75b2 */ /* 0x0008620008000100 */
[----:B------:R4:W1:Y:S01]  /*0c20*/  SYNCS.EXCH.64 URZ, [UR4+0xc8], UR8 ;  /* 0x0000c80804ff75b2 */ /* 0x0008620008000100 */
[----:B------:R4:W1:Y:S01]  /*0c30*/  SYNCS.EXCH.64 URZ, [UR4+0xb0], UR6 ;  /* 0x0000b00604ff75b2 */ /* 0x0008620008000100 */
[----:B------:R4:W1:Y:S01]  /*0c40*/  SYNCS.EXCH.64 URZ, [UR4+0xd0], UR8 ;  /* 0x0000d00804ff75b2 */ /* 0x0008620008000100 */
[----:B------:R4:W1:Y:S01]  /*0c50*/  SYNCS.EXCH.64 URZ, [UR4+0xb8], UR6 ;  /* 0x0000b80604ff75b2 */ /* 0x0008620008000100 */
[----:B------:R4:W1:Y:S02]  /*0c60*/  SYNCS.EXCH.64 URZ, [UR4+0xd8], UR8 ;  /* 0x0000d80804ff75b2 */ /* 0x0008640008000100 */
[----:B----4-:R-:W-:Y:S01]  /*0c70*/  NOP ;  /* 0x0000000000007918 */ /* 0x010fe20000000000 */
.L_x_13:
[----:B------:R-:W4:Y:S01]  /*0c80*/  SHFL.IDX PT, R0, R81, RZ, 0x1f ;  /* 0x00001fff51007589 */ /* 0x000f2200000e0000 */
[----:B------:R-:W-:Y:S01]  /*0c90*/  ISETP.NE.OR P1, PT, RZ, UR13, !P1 ;  /* 0x0000000dff007c0c */ /* 0x000fe2000cf25670 */
[----:B------:R-:W-:Y:S01]  /*0ca0*/  NOP ;  /* 0x0000000000007918 */ /* 0x000fe20000000000 */
[----:B----4-:R-:W-:-:S13]  /*0cb0*/  ISETP.NE.AND P0, PT, R0, 0x3, PT ;  /* 0x000000030000780c */ /* 0x010fda0003f05270 */
[----:B------:R-:W-:Y:S05]  /*0cc0*/  @P0 BRA `(.L_x_14) ;  /* 0x0000000000380947 */ /* 0x000fea0003800000 */
[----:B------:R-:W4:Y:S01]  /*0cd0*/  S2UR UR5, SR_CgaCtaId ;  /* 0x00000000000579c3 */ /* 0x000f220000008800 */
[----:B--23--:R-:W-:Y:S01]  /*0ce0*/  UMOV UR4, 0x400 ;  /* 0x0000040000047882 */ /* 0x00cfe20000000000 */
[----:B------:R-:W-:Y:S01]  /*0cf0*/  UMOV UR6, 0x20 ;  /* 0x0000002000067882 */ /* 0x000fe20000000000 */
[----:B------:R-:W-:Y:S01]  /*0d00*/  ELECT P0, URZ, PT ;  /* 0x0000000000ff782f */ /* 0x000fe20003800000 */
[----:B------:R-:W-:-:S04]  /*0d10*/  UIADD3 UR6, UPT, UPT, -UR6, 0x100000, URZ ;  /* 0x0010000006067890 */ /* 0x000fc8000fffe1ff */
[----:B------:R-:W-:Y:S02]  /*0d20*/  USHF.L.U32 UR7, UR6, 0xb, URZ ;  /* 0x0000000b06077899 */ /* 0x000fe400080006ff */
[----:B------:R-:W-:Y:S02]  /*0d30*/  USHF.L.U32 UR6, UR6, 0x1, URZ ;  /* 0x0000000106067899 */ /* 0x000fe400080006ff */
[----:B----4-:R-:W-:Y:S01]  /*0d40*/  ULEA UR4, UR5, UR4, 0x18 ;  /* 0x0000000405047291 */ /* 0x010fe2000f8ec0ff */
[----:B------:R-:W2:Y:S11]  /*0d50*/  FENCE.VIEW.ASYNC.S ;  /* 0x00000000000073c6 */ /* 0x000eb60000000000 */
[----:B--2---:R4:W2:Y:S01]  /*0d60*/  SYNCS.EXCH.64 URZ, [UR4+0xe0], UR6 ;  /* 0x0000e00604ff75b2 */ /* 0x0048a20008000100 */
[----:B------:R4:W3:Y:S01]  /*0d70*/  SYNCS.EXCH.64 URZ, [UR4+0xf0], UR6 ;  /* 0x0000f00604ff75b2 */ /* 0x0008e20008000100 */
[----:B------:R4:W1:Y:S01]  /*0d80*/  SYNCS.EXCH.64 URZ, [UR4+0xe8], UR6 ;  /* 0x0000e80604ff75b2 */ /* 0x0008620008000100 */
[----:B------:R4:W1:Y:S02]  /*0d90*/  SYNCS.EXCH.64 URZ, [UR4+0xf8], UR6 ;  /* 0x0000f80604ff75b2 */ /* 0x0008640008000100 */
[----:B----4-:R-:W-:Y:S01]  /*0da0*/  NOP ;  /* 0x0000000000007918 */ /* 0x010fe20000000000 */
.L_x_14:
[----:B--23--:R-:W2:Y:S01]  /*0db0*/  S2UR UR7, SR_CgaCtaId ;  /* 0x00000000000779c3 */ /* 0x00cea20000008800 */
[----:B------:R-:W-:Y:S01]  /*0dc0*/  VOTEU.ALL UP0, P1 ;  /* 0x0000000000ff7886 */ /* 0x000fe20000800000 */
[----:B------:R-:W-:Y:S01]  /*0dd0*/  UMOV UR4, 0x20 ;  /* 0x0000002000047882 */ /* 0x000fe20000000000 */
[----:B------:R-:W-:Y:S01]  /*0de0*/  NOP ;  /* 0x0000000000007918 */ /* 0x000fe20000000000 */
[----:B-1----:R-:W-:Y:S01]  /*0df0*/  LOP3.LUT R3, R95, 0x1f, RZ, 0xc0, !PT ;  /* 0x0000001f5f037812 */ /* 0x002fe200078ec0ff */
[----:B------:R-:W-:Y:S01]  /*0e00*/  UISETP.NE.AND UP4, UPT, UR13, URZ, UPT ;  /* 0x000000ff0d00728c */ /* 0x000fe2000bf85270 */
[----:B------:R-:W-:Y:S01]  /*0e10*/  @!UP0 UMOV UR6, 0x400 ;  /* 0x0000040000068882 */ /* 0x000fe20000000000 */
[----:B------:R-:W-:-:S04]  /*0e20*/  @!UP0 UIADD3 UR4, UPT, UPT, -UR4, 0x100000, URZ ;  /* 0x0010000004048890 */ /* 0x000fc8000fffe1ff */
[----:B------:R-:W-:Y:S02]  /*0e30*/  @!UP0 USHF.L.U32 UR5, UR4, 0xb, URZ ;  /* 0x0000000b04058899 */ /* 0x000fe400080006ff */
[----:B------:R-:W-:Y:S02]  /*0e40*/  @!UP0 USHF.L.U32 UR4, UR4, 0x1, URZ ;  /* 0x0000000104048899 */ /* 0x000fe400080006ff */
[----:B--2---:R-:W-:Y:S01]  /*0e50*/  @!UP0 ULEA UR6, UR7, UR6, 0x18 ;  /* 0x0000000607068291 */ /* 0x004fe2000f8ec0ff */
[----:B------:R-:W1:Y:S01]  /*0e60*/  LDCU UR7, c[0x0][0x36c] ;  /* 0x00006d80ff0777ac */ /* 0x000e620008000800 */
[----:B------:R-:W-:Y:S01]  /*0e70*/  VOTEU.ALL UP0, P1 ;  /* 0x0000000000ff7886 */ /* 0x000fe20000800000 */
[----:B------:R-:W2:Y:S09]  /*0e80*/  FENCE.VIEW.ASYNC.S ;  /* 0x00000000000073c6 */ /* 0x000eb20000000000 */
[----:B--2---:R2:W3:Y:S01]  /*0e90*/  @!UP0 SYNCS.EXCH.64 URZ, [UR6+0x100], UR4 ;  /* 0x0001000406ff85b2 */ /* 0x0044e20008000100 */
[----:B-1----:R-:W-:-:S09]  /*0ea0*/  UISETP.EQ.U32.AND UP5, UPT, UR7, 0x1, UPT ;  /* 0x000000010700788c */ /* 0x002fd2000bfa2070 */
[----:B--2---:R-:W-:Y:S05]  /*0eb0*/  BRA.U !UP5, `(.L_x_15) ;  /* 0x000000010d087547 */ /* 0x004fea000b800000 */
[----:B---3--:R-:W-:Y:S01]  /*0ec0*/  UCGABAR_ARV ;  /* 0x00000000000079c7 */ /* 0x008fe20008000000 */
[----:B------:R-:W-:Y:S05]  /*0ed0*/  BRA `(.L_x_16) ;  /* 0x0000000000047947 */ /* 0x000fea0003800000 */
.L_x_15:
[----:B---3--:R-:W-:Y:S01]  /*0ee0*/  NOP ;  /* 0x0000000000007918 */ /* 0x008fe20000000000 */
.L_x_16:
[----:B------:R-:W1:Y:S01]  /*0ef0*/  S2UR UR21, SR_CTAID.X ;  /* 0x00000000001579c3 */ /* 0x000e620000002500 */
[----:B------:R-:W-:-:S05]  /*0f00*/  CS2R.32 R83, SR_CgaSize ;  /* 0x0000000000537805 */ /* 0x000fca0000008a00 */
[----:B------:R-:W-:-:S05]  /*0f10*/  IMAD R83, R83, -0xa0, RZ ;  /* 0xffffff6053537824 */ /* 0x000fca00078e02ff */
[----:B------:R-:W-:-:S14]  /*0f20*/  R2UR UR5, R83 ;  /* 0x00000000530572ca */ /* 0x000fdc00000e0000 */
[----:B------:R-:W2:Y:S01]  /*0f30*/  LDCU UR5, c[0x0][UR5+0x2b0] ;  /* 0x00005600050577ac */ /* 0x000ea20008000800 */
[----:B------:R-:W-:-:S05]  /*0f40*/  CS2R.32 R83, SR_CgaSize ;  /* 0x0000000000537805 */ /* 0x000fca0000008a00 */
[----:B------:R-:W-:-:S05]  /*0f50*/  IMAD R83, R83, -0xa0, RZ ;  /* 0xffffff6053537824 */ /* 0x000fca00078e02ff */
[----:B------:R-:W-:-:S14]  /*0f60*/  R2UR UR4, R83 ;  /* 0x00000000530472ca */ /* 0x000fdc00000e0000 */
[----:B------:R-:W3:Y:S01]  /*0f70*/  LDCU UR4, c[0x0][UR4+0x2b4] ;  /* 0x00005680040477ac */ /* 0x000ee20008000800 */
[----:B------:R-:W4:Y:S01]  /*0f80*/  S2UR UR7, SR_CTAID.Y ;  /* 0x00000000000779c3 */ /* 0x000f220000002600 */
[----:B------:R-:W-:-:S05]  /*0f90*/  CS2R.32 R83, SR_CgaSize ;  /* 0x0000000000537805 */ /* 0x000fca0000008a00 */
[----:B------:R-:W-:-:S05]  /*0fa0*/  IMAD R83, R83, -0xa0, RZ ;  /* 0xffffff6053537824 */ /* 0x000fca00078e02ff */
[----:B------:R-:W-:-:S14]  /*0fb0*/  R2UR UR8, R83 ;  /* 0x00000000530872ca */ /* 0x000fdc00000e0000 */
[----:B------:R-:W3:Y:S01]  /*0fc0*/  LDCU UR8, c[0x0][UR8+0x2a0] ;  /* 0x00005400080877ac */ /* 0x000ee20008000800 */
[----:B------:R-:W-:-:S05]  /*0fd0*/  CS2R.32 R83, SR_CgaSize ;  /* 0x0000000000537805 */ /* 0x000fca0000008a00 */
[----:B------:R-:W-:-:S05]  /*0fe0*/  IMAD R83, R83, -0xa0, RZ ;  /* 0xffffff6053537824 */ /* 0x000fca00078e02ff */
[----:B------:R-:W-:-:S14]  /*0ff0*/  R2UR UR9, R83 ;  /* 0x00000000530972ca */ /* 0x000fdc00000e0000 */
[----:B------:R-:W3:Y:S01]  /*1000*/  LDCU UR9, c[0x0][UR9+0x2a4] ;  /* 0x00005480090977ac */ /* 0x000ee20008000800 */
[----:B------:R-:W3:Y:S01]  /*1010*/  S2UR UR10, SR_CgaCtaId ;  /* 0x00000000000a79c3 */ /* 0x000ee20000008800 */
[----:B------:R-:W-:Y:S01]  /*1020*/  UISETP.GT.U32.AND UP0, UPT, UR46, 0xffff, UPT ;  /* 0x0000ffff2e00788c */ /* 0x000fe2000bf04070 */
[----:B------:R-:W3:Y:S01]  /*1030*/  LDCU UR18, c[0x0][0xb24] ;  /* 0x00016480ff1277ac */ /* 0x000ee20008000800 */
[----:B------:R-:W-:Y:S01]  /*1040*/  UMOV UR29, 0x5 ;  /* 0x00000005001d7882 */ /* 0x000fe20000000000 */
[----:B-1----:R-:W-:-:S04]  /*1050*/  I2FP.F32.U32 R2, UR21 ;  /* 0x0000001500027c45 */ /* 0x002fc80008201000 */
[----:B------:R-:W1:Y:S01]  /*1060*/  S2UR UR36, SR_CTAID.Z ;  /* 0x00000000002479c3 */ /* 0x000e620000002700 */
[----:B------:R-:W1:Y:S01]  /*1070*/  LDCU UR42, c[0x0][0xb24] ;  /* 0x00016480ff2a77ac */ /* 0x000e620008000800 */
[----:B--2---:R-:W-:Y:S01]  /*1080*/  FMUL R2, R2, UR5 ;  /* 0x0000000502027c20 */ /* 0x004fe20008400000 */
[----:B------:R-:W-:Y:S01]  /*1090*/  USEL UR5, UR46, 0xffff, !UP0 ;  /* 0x0000ffff2e057887 */ /* 0x000fe2000c000000 */
[----:B----4-:R-:W-:Y:S01]  /*10a0*/  I2FP.F32.U32 R0, UR7 ;  /* 0x0000000700007c45 */ /* 0x010fe20008201000 */
[----:B------:R-:W2:Y:S03]  /*10b0*/  LDCU UR23, c[0x0][0xb30] ;  /* 0x00016600ff1777ac */ /* 0x000ea60008000800 */
[----:B------:R-:W4:Y:S01]  /*10c0*/  F2I.U32.TRUNC.NTZ R2, R2 ;  /* 0x0000000200027305 */ /* 0x000f22000020f000 */
[----:B---3--:R-:W-:Y:S01]  /*10d0*/  FMUL R0, R0, UR4 ;  /* 0x0000000400007c20 */ /* 0x008fe20008400000 */
[----:B------:R-:W-:-:S02]  /*10e0*/  ULOP3.LUT UR19, UR5, 0xffff, URZ, 0xc0, !UPT ;  /* 0x0000ffff05137892 */ /* 0x000fc4000f8ec0ff */
[----:B------:R-:W-:Y:S02]  /*10f0*/  USHF.L.U32 UR28, UR10, 0xb, URZ ;  /* 0x0000000b0a1c7899 */ /* 0x000fe400080006ff */
[----:B------:R-:W-:Y:S02]  /*1100*/  UISETP.GE.AND UP2, UPT, UR18, 0x1, UPT ;  /* 0x000000011200788c */ /* 0x000fe4000bf46270 */
[----:B------:R-:W3:Y:S01]  /*1110*/  F2I.U32.TRUNC.NTZ R0, R0 ;  /* 0x0000000000007305 */ /* 0x000ee2000020f000 */
[----:B------:R-:W-:Y:S01]  /*1120*/  UMOV UR20, UR7 ;  /* 0x0000000700147c82 */ /* 0x000fe20008000000 */
[----:B------:R-:W-:Y:S01]  /*1130*/  UMOV UR16, UR21 ;  /* 0x0000001500107c82 */ /* 0x000fe20008000000 */
[----:B----4-:R-:W-:Y:S02]  /*1140*/  R2UR UR4, R2 ;  /* 0x00000000020472ca */ /* 0x010fe400000e0000 */
[----:B------:R-:W-:Y:S02]  /*1150*/  PRMT R2, RZ, 0x7610, R2 ;  /* 0x00007610ff027816 */ /* 0x000fe40000000002 */
[----:B---3--:R-:W-:-:S02]  /*1160*/  R2UR UR6, R0 ;  /* 0x00000000000672ca */ /* 0x008fc400000e0000 */
[----:B------:R-:W-:-:S07]  /*1170*/  PRMT R0, RZ, 0x7610, R0 ;  /* 0x00007610ff007816 */ /* 0x000fce0000000000 */
[----:B------:R-:W-:-:S04]  /*1180*/  UIADD3 UR5, UPT, UPT, -UR4, URZ, URZ ;  /* 0x000000ff04057290 */ /* 0x000fc8000fffe1ff */
[----:B------:R-:W-:Y:S02]  /*1190*/  UIMAD UR5, UR8, UR5, UR21 ;  /* 0x00000005080572a4 */ /* 0x000fe4000f8e0215 */
[----:B------:R-:W-:-:S04]  /*11a0*/  UIADD3 UR4, UPT, UPT, -UR6, URZ, URZ ;  /* 0x000000ff06047290 */ /* 0x000fc8000fffe1ff */
[----:B------:R-:W-:Y:S01]  /*11b0*/  IMAD.U32 R83, RZ, RZ, UR5 ;  /* 0x00000005ff537e24 */ /* 0x000fe2000f8e00ff */
[----:B------:R-:W-:-:S06]  /*11c0*/  UIMAD UR4, UR9, UR4, UR7 ;  /* 0x00000004090472a4 */ /* 0x000fcc000f8e0207 */
[----:B------:R-:W-:Y:S01]  /*11d0*/  IMAD.U32 R82, RZ, RZ, UR4 ;  /* 0x00000004ff527e24 */ /* 0x000fe2000f8e00ff */
[----:B-12---:R-:W-:Y:S06]  /*11e0*/  BRA.U UP4, `(.L_x_17) ;  /* 0x0000000104447547 */ /* 0x006fec000b800000 */
[----:B------:R-:W-:Y:S02]  /*11f0*/  R2UR UR4, R83 ;  /* 0x00000000530472ca */ /* 0x000fe400000e0000 */
[----:B------:R-:W-:-:S11]  /*1200*/  R2UR UR8, R82 ;  /* 0x00000000520872ca */ /* 0x000fd600000e0000 */
[----:B------:R-:W-:Y:S02]  /*1210*/  UISETP.GT.U32.AND UP0, UPT, UR4, 0x1, UPT ;  /* 0x000000010400788c */ /* 0x000fe4000bf04070 */
[----:B------:R-:W-:Y:S02]  /*1220*/  ULOP3.LUT UR4, UR4, 0xfffffffe, URZ, 0xc0, !UPT ;  /* 0xfffffffe04047892 */ /* 0x000fe4000f8ec0ff */
[----:B------:R-:W-:Y:S02]  /*1230*/  UISETP.NE.AND UP1, UPT, UR8, URZ, UP0 ;  /* 0x000000ff0800728c */ /* 0x000fe40008725270 */
[----:B------:R-:W-:Y:S02]  /*1240*/  UISETP.NE.AND UP0, UPT, UR8, 0x1, UP0 ;  /* 0x000000010800788c */ /* 0x000fe40008705270 */
[----:B------:R-:W-:Y:S02]  /*1250*/  USEL UR7, URZ, 0x1, UP1 ;  /* 0x00000001ff077887 */ /* 0x000fe40008800000 */
[----:B------:R-:W-:-:S02]  /*1260*/  USEL UR6, URZ, 0x4, UP0 ;  /* 0x00000004ff067887 */ /* 0x000fc40008000000 */
[----:B------:R-:W-:Y:S02]  /*1270*/  USEL UR5, URZ, 0x2, UP1 ;  /* 0x00000002ff057887 */ /* 0x000fe40008800000 */
[----:B------:R-:W-:Y:S02]  /*1280*/  ULEA UR4, UR8, UR4, 0x1 ;  /* 0x0000000408047291 */ /* 0x000fe4000f8e08ff */
[----:B------:R-:W-:Y:S02]  /*1290*/  USEL UR8, URZ, 0x8, UP0 ;  /* 0x00000008ff087887 */ /* 0x000fe40008000000 */
[----:B------:R-:W-:-:S03]  /*12a0*/  UIADD3 UR5, UPT, UPT, UR5, UR6, UR7 ;  /* 0x0000000605057290 */ /* 0x000fc6000fffe007 */
[----:B------:R-:W-:Y:S01]  /*12b0*/  UMOV UR6, 0x3 ;  /* 0x0000000300067882 */ /* 0x000fe20000000000 */
[----:B------:R-:W-:Y:S02]  /*12c0*/  UIADD3 UR5, UPT, UPT, UR5, UR8, URZ ;  /* 0x0000000805057290 */ /* 0x000fe4000fffe0ff */
[----:B------:R-:W-:-:S04]  /*12d0*/  USHF.L.U32 UR4, UR6, UR4, URZ ;  /* 0x0000000406047299 */ /* 0x000fc800080006ff */
[----:B------:R-:W-:Y:S02]  /*12e0*/  IMAD.U32 R2, RZ, RZ, UR5 ;  /* 0x00000005ff027e24 */ /* 0x000fe4000f8e00ff */
[----:B------:R-:W-:Y:S02]  /*12f0*/  IMAD.U32 R0, RZ, RZ, UR4 ;  /* 0x00000004ff007e24 */ /* 0x000fe4000f8e00ff */
.L_x_17:
[----:B------:R-:W-:Y:S05]  /*1300*/  BRA.U !UP2, `(.L_x_18) ;  /* 0x000000010ad07547 */ /* 0x000fea000b800000 */
[----:B------:R-:W1:Y:S01]  /*1310*/  LDCU.128 UR24, c[0x0][0xb10] ;  /* 0x00016200ff1877ac */ /* 0x000e620008000c00 */
[----:B------:R-:W2:Y:S01]  /*1320*/  LDCU UR12, c[0x0][0x370] ;  /* 0x00006e00ff0c77ac */ /* 0x000ea20008000800 */
[----:B------:R-:W3:Y:S01]  /*1330*/  LDCU UR5, c[0x0][0x374] ;  /* 0x00006e80ff0577ac */ /* 0x000ee20008000800 */
[----:B------:R-:W4:Y:S01]  /*1340*/  LDCU UR22, c[0x0][0xb0c] ;  /* 0x00016180ff1677ac */ /* 0x000f220008000800 */
[----:B------:R-:W4:Y:S01]  /*1350*/  LDCU UR4, c[0x0][0xb20] ;  /* 0x00016400ff0477ac */ /* 0x000f220008000800 */
[----:B------:R-:W4:Y:S01]  /*1360*/  LDCU.64 UR16, c[0x0][0xb28] ;  /* 0x00016500ff1077ac */ /* 0x000f220008000a00 */
[----:B-1----:R-:W-:Y:S02]  /*1370*/  UISETP.NE.AND UP0, UPT, UR26, 0x1, UPT ;  /* 0x000000011a00788c */ /* 0x002fe4000bf05270 */
[----:B---3--:R-:W-:Y:S02]  /*1380*/  UIMAD.WIDE.U32 UR6, UR5, UR27, URZ ;  /* 0x0000001b050672a5 */ /* 0x008fe4000f8e00ff */
[----:B--2---:R-:W-:-:S02]  /*1390*/  UIMAD.WIDE.U32 UR8, UR12, UR24, URZ ;  /* 0x000000180c0872a5 */ /* 0x004fc4000f8e00ff */
[----:B----4-:R-:W-:Y:S02]  /*13a0*/  UISETP.NE.AND UP1, UPT, UR22, 0x1, UPT ;  /* 0x000000011600788c */ /* 0x010fe4000bf25270 */
[----:B------:R-:W-:Y:S01]  /*13b0*/  UISETP.NE.AND UP2, UPT, UR18, 0x1, UPT ;  /* 0x000000011200788c */ /* 0x000fe2000bf45270 */
[----:B------:R-:W-:Y:S02]  /*13c0*/  UMOV UR6, UR7 ;  /* 0x0000000700067c82 */ /* 0x000fe40008000000 */
[----:B------:R-:W-:Y:S01]  /*13d0*/  UMOV UR8, UR9 ;  /* 0x0000000900087c82 */ /* 0x000fe20008000000 */
[----:B------:R-:W-:Y:S02]  /*13e0*/  @UP0 USHF.R.U32.HI UR5, URZ, UR4, UR6 ;  /* 0x00000004ff050299 */ /* 0x000fe40008011606 */
[----:B------:R-:W-:Y:S02]  /*13f0*/  UIMAD.WIDE.U32 UR14, UR20, UR27, URZ ;  /* 0x0000001b140e72a5 */ /* 0x000fe4000f8e00ff */
[----:B------:R-:W-:-:S02]  /*1400*/  UIMAD.WIDE.U32 UR6, UR5, UR16, URZ ;  /* 0x00000010050672a5 */ /* 0x000fc4000f8e00ff */
[----:B------:R-:W-:Y:S02]  /*1410*/  @UP1 USHF.R.U32.HI UR12, URZ, UR25, UR8 ;  /* 0x00000019ff0c1299 */ /* 0x000fe40008011608 */
[----:B------:R-:W-:Y:S02]  /*1420*/  UIMAD.WIDE.U32 UR10, UR21, UR24, URZ ;  /* 0x00000018150a72a5 */ /* 0x000fe4000f8e00ff */
[----:B------:R-:W-:Y:S01]  /*1430*/  UIMAD.WIDE.U32 UR8, UR12, UR16, URZ ;  /* 0x000000100c0872a5 */ /* 0x000fe2000f8e00ff */
[----:B------:R-:W-:Y:S01]  /*1440*/  UMOV UR14, UR15 ;  /* 0x0000000f000e7c82 */ /* 0x000fe20008000000 */
[----:B------:R-:W-:Y:S01]  /*1450*/  UMOV UR6, UR7 ;  /* 0x0000000700067c82 */ /* 0x000fe20008000000 */
[----:B------:R-:W-:Y:S02]  /*1460*/  USHF.R.U32.HI UR14, URZ, UR4, UR14 ;  /* 0x00000004ff0e7299 */ /* 0x000fe4000801160e */
[----:B------:R-:W-:Y:S01]  /*1470*/  @UP2 USHF.R.U32.HI UR5, URZ, UR17, UR6 ;  /* 0x00000011ff052299 */ /* 0x000fe20008011606 */
[----:B------:R-:W-:-:S02]  /*1480*/  UMOV UR10, UR11 ;  /* 0x0000000b000a7c82 */ /* 0x000fc40008000000 */
[----:B------:R-:W-:Y:S01]  /*1490*/  UMOV UR6, UR9 ;  /* 0x0000000900067c82 */ /* 0x000fe20008000000 */
[----:B------:R-:W-:Y:S02]  /*14a0*/  USHF.R.U32.HI UR10, URZ, UR25, UR10 ;  /* 0x00000019ff0a7299 */ /* 0x000fe4000801160a */
[----:B------:R-:W-:Y:S02]  /*14b0*/  @UP2 USHF.R.U32.HI UR12, URZ, UR17, UR6 ;  /* 0x00000011ff0c2299 */ /* 0x000fe40008011606 */
[----:B------:R-:W-:Y:S02]  /*14c0*/  USEL UR4, UR20, UR14, !UP0 ;  /* 0x0000000e14047287 */ /* 0x000fe4000c000000 */
[----:B------:R-:W-:Y:S02]  /*14d0*/  UIMAD UR6, UR5, UR18, URZ ;  /* 0x00000012050672a4 */ /* 0x000fe4000f8e02ff */
[----:B------:R-:W-:Y:S02]  /*14e0*/  USEL UR5, UR21, UR10, !UP1 ;  /* 0x0000000a15057287 */ /* 0x000fe4000c800000 */
[----:B------:R-:W-:-:S02]  /*14f0*/  UIMAD UR8, UR12, UR18, URZ ;  /* 0x000000120c0872a4 */ /* 0x000fc4000f8e02ff */
[----:B------:R-:W-:Y:S02]  /*1500*/  UISETP.GE.AND UP0, UPT, UR4, UR6, UPT ;  /* 0x000000060400728c */ /* 0x000fe4000bf06270 */
[----:B------:R-:W-:Y:S02]  /*1510*/  UIMAD.WIDE.U32 UR6, UR4, UR16, URZ ;  /* 0x00000010040672a5 */ /* 0x000fe4000f8e00ff */
[----:B------:R-:W-:Y:S02]  /*1520*/  UISETP.GE.OR UP0, UPT, UR5, UR8, UP0 ;  /* 0x000000080500728c */ /* 0x000fe40008706670 */
[----:B------:R-:W-:Y:S02]  /*1530*/  UIMAD.WIDE.U32 UR8, UR5, UR16, URZ ;  /* 0x00000010050872a5 */ /* 0x000fe4000f8e00ff */
[----:B------:R-:W-:Y:S02]  /*1540*/  USHF.R.U32.HI UR7, URZ, UR17, UR7 ;  /* 0x00000011ff077299 */ /* 0x000fe40008011607 */
[----:B------:R-:W-:-:S02]  /*1550*/  UIADD3 UR10, UPT, UPT, -UR4, URZ, URZ ;  /* 0x000000ff040a7290 */ /* 0x000fc4000fffe1ff */
[----:B------:R-:W-:Y:S02]  /*1560*/  USEL UR7, UR4, UR7, !UP2 ;  /* 0x0000000704077287 */ /* 0x000fe4000d000000 */
[----:B------:R-:W-:Y:S01]  /*1570*/  UIADD3 UR16, UPT, UPT, -UR5, URZ, URZ ;  /* 0x000000ff05107290 */ /* 0x000fe2000fffe1ff */
[----:B------:R-:W-:Y:S01]  /*1580*/  @!UP0 UMOV UR6, UR9 ;  /* 0x0000000900068c82 */ /* 0x000fe20008000000 */
[----:B------:R-:W-:Y:S02]  /*1590*/  UIADD3 UR8, UPT, UPT, -UR7, URZ, URZ ;  /* 0x000000ff07087290 */ /* 0x000fe4000fffe1ff */
[----:B------:R-:W-:Y:S02]  /*15a0*/  @!UP0 USHF.R.U32.HI UR6, URZ, UR17, UR6 ;  /* 0x00000011ff068299 */ /* 0x000fe40008011606 */
[----:B------:R-:W-:Y:S02]  /*15b0*/  UIMAD UR8, UR18, UR8, UR4 ;  /* 0x00000008120872a4 */ /* 0x000fe4000f8e0204 */
[----:B------:R-:W-:-:S02]  /*15c0*/  @!UP0 USEL UR6, UR5, UR6, !UP2 ;  /* 0x0000000605068287 */ /* 0x000fc4000d000000 */
[----:B------:R-:W-:Y:S02]  /*15d0*/  UIMAD UR20, UR26, UR10, UR20 ;  /* 0x0000000a1a1472a4 */ /* 0x000fe4000f8e0214 */
[----:B------:R-:W-:Y:S02]  /*15e0*/  @!UP0 UIADD3 UR7, UPT, UPT, UR7, -UR6, URZ ;  /* 0x8000000607078290 */ /* 0x000fe4000fffe0ff */
[----:B------:R-:W-:Y:S02]  /*15f0*/  @!UP0 UIMAD UR6, UR8, UR12, UR6 ;  /* 0x0000000c080682a4 */ /* 0x000fe4000f8e0206 */
[----:B------:R-:W-:Y:S02]  /*1600*/  @!UP0 UIMAD UR4, UR7, UR18, UR5 ;  /* 0x00000012070482a4 */ /* 0x000fe4000f8e0205 */
[----:B------:R-:W-:Y:S02]  /*1610*/  UIMAD UR16, UR22, UR16, UR21 ;  /* 0x00000010161072a4 */ /* 0x000fe4000f8e0215 */
[----:B------:R-:W-:Y:S01]  /*1620*/  UIMAD UR20, UR4, UR26, UR20 ;  /* 0x0000001a041472a4 */ /* 0x000fe2000f8e0214 */
[----:B------:R-:W-:-:S02]  /*1630*/  @!UP0 UMOV UR5, UR6 ;  /* 0x0000000600058c82 */ /* 0x000fc40008000000 */
[----:B------:R-:W-:-:S12]  /*1640*/  UIMAD UR16, UR5, UR22, UR16 ;  /* 0x00000016051072a4 */ /* 0x000fd8000f8e0210 */
.L_x_18:
[----:B------:R-:W-:Y:S02]  /*1650*/  UISETP.NE.AND UP1, UPT, UR23, 0x1, UPT ;  /* 0x000000011700788c */ /* 0x000fe4000bf25270 */
[----:B------:R-:W-:Y:S02]  /*1660*/  UISETP.NE.AND UP0, UPT, UR13, 0x2, UPT ;  /* 0x000000020d00788c */ /* 0x000fe4000bf05270 */
[----:B------:R-:W-:Y:S02]  /*1670*/  ULOP3.LUT UR28, UR28, 0x1000, URZ, 0xc0, !UPT ;  /* 0x000010001c1c7892 */ /* 0x000fe4000f8ec0ff */
[----:B------:R-:W-:-:S03]  /*1680*/  USHF.L.U32 UR24, UR29, UR19, URZ ;  /* 0x000000131d187299 */ /* 0x000fc600080006ff */
[----:B------:R-:W-:Y:S09]  /*1690*/  BRA.U UP1, `(.L_x_19) ;  /* 0x0000000101447547 */ /* 0x000ff2000b800000 */
[----:B------:R-:W1:Y:S01]  /*16a0*/  LDCU.128 UR8, c[0x0][0xb10] ;  /* 0x00016200ff0877ac */ /* 0x000e620008000c00 */
[----:B------:R-:W2:Y:S01]  /*16b0*/  LDCU UR12, c[0x0][0xb0c] ;  /* 0x00016180ff0c77ac */ /* 0x000ea20008000800 */
[----:B------:R-:W3:Y:S01]  /*16c0*/  LDCU UR14, c[0x0][0xb20] ;  /* 0x00016400ff0e77ac */ /* 0x000ee20008000800 */
[----:B-1----:R-:W-:Y:S02]  /*16d0*/  UIMAD.WIDE.U32 UR6, UR16, UR8, URZ ;  /* 0x00000008100672a5 */ /* 0x002fe4000f8e00ff */
[----:B------:R-:W-:Y:S02]  /*16e0*/  UIMAD.WIDE.U32 UR4, UR20, UR11, URZ ;  /* 0x0000000b140472a5 */ /* 0x000fe4000f8e00ff */
[----:B--2---:R-:W-:Y:S02]  /*16f0*/  UISETP.NE.AND UP2, UPT, UR12, 0x1, UPT ;  /* 0x000000010c00788c */ /* 0x004fe4000bf45270 */
[----:B------:R-:W-:Y:S01]  /*1700*/  UISETP.NE.AND UP1, UPT, UR10, 0x1, UPT ;  /* 0x000000010a00788c */ /* 0x000fe2000bf25270 */
[----:B------:R-:W-:-:S02]  /*1710*/  UMOV UR6, UR7 ;  /* 0x0000000700067c82 */ /* 0x000fc40008000000 */
[----:B------:R-:W-:Y:S01]  /*1720*/  UMOV UR4, UR5 ;  /* 0x0000000500047c82 */ /* 0x000fe20008000000 */
[----:B------:R-:W-:Y:S02]  /*1730*/  USHF.R.U32.HI UR6, URZ, UR9, UR6 ;  /* 0x00000009ff067299 */ /* 0x000fe40008011606 */
[----:B---3--:R-:W-:Y:S02]  /*1740*/  USHF.R.U32.HI UR4, URZ, UR14, UR4 ;  /* 0x0000000eff047299 */ /* 0x008fe40008011604 */
[----:B------:R-:W-:Y:S02]  /*1750*/  USEL UR5, UR16, UR6, !UP2 ;  /* 0x0000000610057287 */ /* 0x000fe4000d000000 */
[----:B------:R-:W-:-:S04]  /*1760*/  USEL UR4, UR20, UR4, !UP1 ;  /* 0x0000000414047287 */ /* 0x000fc8000c800000 */
[----:B------:R-:W-:Y:S02]  /*1770*/  UIADD3 UR6, UPT, UPT, -UR4, UR5, URZ ;  /* 0x0000000504067290 */ /* 0x000fe4000fffe1ff */
[----:B------:R-:W-:Y:S02]  /*1780*/  UIADD3 UR4, UPT, UPT, UR4, -UR5, URZ ;  /* 0x8000000504047290 */ /* 0x000fe4000fffe0ff */
[----:B------:R-:W-:Y:S02]  /*1790*/  UIMAD UR20, UR6, UR10, UR20 ;  /* 0x0000000a061472a4 */ /* 0x000fe4000f8e0214 */
[----:B------:R-:W-:-:S12]  /*17a0*/  UIMAD UR16, UR4, UR12, UR16 ;  /* 0x0000000c041072a4 */ /* 0x000fd8000f8e0210 */
.L_x_19:
[----:B------:R-:W-:Y:S05]  /*17b0*/  BRA.U !UP5, `(.L_x_20) ;  /* 0x000000010d0c7547 */ /* 0x000fea000b800000 */
[----:B------:R-:W-:Y:S01]  /*17c0*/  UCGABAR_WAIT ;  /* 0x0000000000007dc7 */ /* 0x000fe20008000000 */
[----:B------:R-:W-:Y:S01]  /*17d0*/  CCTL.IVALL ;  /* 0x00000000ff00798f */ /* 0x000fe20002000000 */
[----:B------:R-:W-:Y:S05]  /*17e0*/  BRA `(.L_x_21) ;  /* 0x0000000000047947 */ /* 0x000fea0003800000 */
.L_x_20:
[----:B------:R-:W-:Y:S06]  /*17f0*/  BAR.SYNC.DEFER_BLOCKING 0x0 ;  /* 0x0000000000007b1d */ /* 0x000fec0000010000 */
.L_x_21:
[----:B------:R-:W-:Y:S05]  /*1800*/  BRA.U UP0, `(.L_x_22) ;  /* 0x0000001100cc7547 */ /* 0x000fea000b800000 */
[----:B------:R-:W1:Y:S01]  /*1810*/  LDCU UR6, c[0x0][0x38c] ;  /* 0x00007180ff0677ac */ /* 0x000e620008000800 */
[----:B------:R-:W2:Y:S01]  /*1820*/  S2UR UR9, SR_CgaCtaId ;  /* 0x00000000000979c3 */ /* 0x000ea20000008800 */
[----:B------:R-:W-:Y:S01]  /*1830*/  PLOP3.LUT P1, PT, PT, PT, UP3, 0x80, 0x8 ;  /* 0x000000000008781c */ /* 0x000fe20003f2f038 */
[----:B------:R-:W-:Y:S01]  /*1840*/  IMAD.MOV.U32 R12, RZ, RZ, 0x1 ;  /* 0x00000001ff0c7424 */ /* 0x000fe200078e00ff */
[----:B------:R-:W-:Y:S01]  /*1850*/  UMOV UR8, 0x400 ;  /* 0x0000040000087882 */ /* 0x000fe20000000000 */
[----:B------:R-:W-:Y:S01]  /*1860*/  UISETP.NE.AND UP1, UPT, UR13, URZ, UPT ;  /* 0x000000ff0d00728c */ /* 0x000fe2000bf25270 */
[----:B------:R-:W-:Y:S01]  /*1870*/  ISETP.NE.AND P2, PT, R3, RZ, P3 ;  /* 0x000000ff0300720c */ /* 0x000fe20001f45270 */
[----:B------:R-:W-:Y:S01]  /*1880*/  USHF.L.U32 UR7, UR21, 0x7, URZ ;  /* 0x0000000715077899 */ /* 0x000fe200080006ff */
[----:B------:R-:W-:Y:S01]  /*1890*/  PLOP3.LUT P1, PT, P1, PT, PT, 0x8, 0x80 ;  /* 0x000000000080781c */ /* 0x000fe20000f2e170 */
[----:B------:R-:W-:Y:S01]  /*18a0*/  USHF.L.U32 UR46, UR21, 0x6, URZ ;  /* 0x00000006152e7899 */ /* 0x000fe200080006ff */
[----:B------:R-:W-:Y:S01]  /*18b0*/  CS2R R10, SRZ ;  /* 0x00000000000a7805 */ /* 0x000fe2000001ff00 */
[----:B------:R-:W-:Y:S01]  /*18c0*/  IMAD.MOV.U32 R9, RZ, RZ, RZ ;  /* 0x000000ffff097224 */ /* 0x000fe200078e00ff */
[----:B------:R-:W3:Y:S01]  /*18d0*/  LDCU UR39, c[0x0][0x370] ;  /* 0x00006e00ff2777ac */ /* 0x000ee20008000800 */
[----:B------:R-:W-:Y:S01]  /*18e0*/  IMAD.MOV.U32 R8, RZ, RZ, 0x1 ;  /* 0x00000001ff087424 */ /* 0x000fe200078e00ff */
[----:B------:R-:W4:Y:S01]  /*18f0*/  LDCU.64 UR26, c[0x0][0x348] ;  /* 0x00006900ff1a77ac */ /* 0x000f220008000a00 */
[----:B-1----:R-:W-:-:S02]  /*1900*/  UIADD3 UR5, UPT, UPT, UR6, 0x3f, URZ ;  /* 0x0000003f06057890 */ /* 0x002fc4000fffe0ff */
[----:B------:R-:W-:Y:S02]  /*1910*/  UIADD3 UR47, UPT, UPT, UR6, 0x7e, URZ ;  /* 0x0000007e062f7890 */ /* 0x000fe4000fffe0ff */
[----:B------:R-:W-:Y:S02]  /*1920*/  USHF.R.S32.HI UR4, URZ, 0x1f, UR5 ;  /* 0x0000001fff047899 */ /* 0x000fe40008011405 */
[----:B--2---:R-:W-:Y:S02]  /*1930*/  ULEA UR13, UR9, UR8, 0x18 ;  /* 0x00000008090d7291 */ /* 0x004fe4000f8ec0ff */
[----:B------:R-:W-:Y:S02]  /*1940*/  ULEA.HI UR4, UR4, UR5, URZ, 0x6 ;  /* 0x0000000504047291 */ /* 0x000fe4000f8f30ff */
[----:B------:R-:W-:Y:S02]  /*1950*/  ULOP3.LUT UR5, UR7, 0x80, URZ, 0xc0, !UPT ;  /* 0x0000008007057892 */ /* 0x000fe4000f8ec0ff */
[----:B------:R-:W-:-:S02]  /*1960*/  USHF.R.S32.HI UR41, URZ, 0x6, UR4 ;  /* 0x00000006ff297899 */ /* 0x000fc40008011404 */
[----:B------:R-:W-:Y:S02]  /*1970*/  UIADD3 UR4, UPT, UPT, UR6, -0x1, URZ ;  /* 0xffffffff06047890 */ /* 0x000fe4000fffe0ff */
[----:B------:R-:W-:Y:S02]  /*1980*/  UISETP.LT.U32.AND UP0, UPT, UR41, 0x3, UPT ;  /* 0x000000032900788c */ /* 0x000fe4000bf01070 */
[----:B------:R-:W-:Y:S02]  /*1990*/  UISETP.GE.U32.AND UP2, UPT, UR4, -0x7f, UPT ;  /* 0xffffff810400788c */ /* 0x000fe4000bf46070 */
[----:B------:R-:W-:Y:S02]  /*19a0*/  USEL UR40, UR41, 0x3, UP0 ;  /* 0x0000000329287887 */ /* 0x000fe40008000000 */
[----:B------:R-:W-:Y:S02]  /*19b0*/  ULEA UR30, UR28, UR13, 0x1 ;  /* 0x0000000d1c1e7291 */ /* 0x000fe4000f8e08ff */
[----:B------:R-:W-:Y:S01]  /*19c0*/  UIADD3 UR4, UPT, UPT, UR40, -0x1, URZ ;  /* 0xffffffff28047890 */ /* 0x000fe2000fffe0ff */
[----:B------:R-:W1:Y:S04]  /*19d0*/  LDCU UR38, c[0x0][0x374] ;  /* 0x00006e80ff2677ac */ /* 0x000e680008000800 */
[----:B------:R-:W-:-:S02]  /*19e0*/  @UP2 UIADD3 UR4, UPT, UPT, UR40, URZ, URZ ;  /* 0x000000ff28042290 */ /* 0x000fc4000fffe0ff */
[----:B------:R-:W-:Y:S02]  /*19f0*/  ULOP3.LUT UR46, UR46, 0x40, URZ, 0xc0, !UPT ;  /* 0x000000402e2e7892 */ /* 0x000fe4000f8ec0ff */
[----:B------:R-:W-:Y:S02]  /*1a00*/  USEL UR21, UR48, 0x2, UP1 ;  /* 0x0000000230157887 */ /* 0x000fe40008800000 */
[----:B------:R-:W-:Y:S02]  /*1a10*/  ULEA.HI UR45, UR28, UR5, URZ, 0x1a ;  /* 0x000000051c2d7291 */ /* 0x000fe4000f8fd0ff */
[----:B------:R-:W-:Y:S02]  /*1a20*/  UIADD3 UR30, UPT, UPT, UR30, 0x8400, URZ ;  /* 0x000084001e1e7890 */ /* 0x000fe4000fffe0ff */
[----:B------:R-:W-:Y:S02]  /*1a30*/  UIADD3 UR44, UPT, UPT, UR41, -UR40, URZ ;  /* 0x80000028292c7290 */ /* 0x000fe4000fffe0ff */
[----:B------:R-:W-:-:S02]  /*1a40*/  UIADD3 UR29, UPT, UPT, UR4, 0x1, URZ ;  /* 0x00000001041d7890 */ /* 0x000fc4000fffe0ff */
[----:B------:R-:W-:Y:S01]  /*1a50*/  UIADD3 UR43, UPT, UPT, -UR4, URZ, URZ ;  /* 0x000000ff042b7290 */ /* 0x000fe2000fffe1ff */
[----:B-1-34-:R-:W-:-:S11]  /*1a60*/  UMOV UR6, URZ ;  /* 0x000000ff00067c82 */ /* 0x01afd60008000000 */
.L_x_42:
[----:B-1----:R-:W1:Y:S02]  /*1a70*/  S2UR UR4, SR_CgaCtaId ;  /* 0x00000000000479c3 */ /* 0x002e640000008800 */
[----:B-1----:R-:W-:-:S09]  /*1a80*/  UISETP.NE.AND UP0, UPT, UR4, URZ, UPT ;  /* 0x000000ff0400728c */ /* 0x002fd2000bf05270 */
[----:B------:R-:W-:Y:S05]  /*1a90*/  BRA.U UP0, `(.L_x_23) ;  /* 0x0000000100287547 */ /* 0x000fea000b800000 */
[----:B------:R-:W-:Y:S02]  /*1aa0*/  LEA R0, R9, UR13, 0x3 ;  /* 0x0000000d09007c11 */ /* 0x000fe4000f8e18ff */
[----:B------:R-:W-:-:S04]  /*1ab0*/  SHF.L.U32 R3, R8, 0x1f, RZ ;  /* 0x0000001f08037819 */ /* 0x000fc800000006ff */
[----:B------:R-:W1:Y:S02]  /*1ac0*/  SYNCS.PHASECHK.TRANS64.TRYWAIT P0, [R0+URZ+0xf0], R3 ;  /* 0x0000f003000075a7 */ /* 0x000e6400080011ff */
[----:B-1----:R-:W-:Y:S05]  /*1ad0*/  @!P0 BRA `(.L_x_24) ;  /* 0x0000007c00dc8947 */ /* 0x002fea0003800000 */
.L_x_148:
[----:B------:R2:W-:Y:S01]  /*1ae0*/  SYNCS.ARRIVE.TRANS64.A1T0 RZ, [R0+URZ+0xe0], RZ ;  /* 0x0000e0ff00ff79a7 */ /* 0x0005e200081000ff */
[----:B------:R-:W-:-:S05]  /*1af0*/  VIADD R9, R9, 0x1 ;  /* 0x0000000109097836 */ /* 0x000fca0000000000 */
[----:B------:R-:W-:-:S04]  /*1b00*/  ISETP.NE.AND P0, PT, R9, 0x2, PT ;  /* 0x000000020900780c */ /* 0x000fc80003f05270 */
[----:B-1----:R-:W-:Y:S02]  /*1b10*/  SEL R3, RZ, 0x1, P0 ;  /* 0x00000001ff037807 */ /* 0x002fe40000000000 */
[----:B------:R-:W-:Y:S02]  /*1b20*/  SEL R9, R9, RZ, P0 ;  /* 0x000000ff09097207 */ /* 0x000fe40000000000 */
[----:B------:R-:W-:-:S07]  /*1b30*/  LOP3.LUT R8, R8, R3, RZ, 0x3c, !PT ;  /* 0x0000000308087212 */ /* 0x000fce00078e3cff */
.L_x_23:
[----:B------:R-:W-:Y:S01]  /*1b40*/  ULEA UR4, UR6, UR13, 0x3 ;  /* 0x0000000d06047291 */ /* 0x000fe2000f8e18ff */
[----:B--2---:R-:W-:Y:S01]  /*1b50*/  SHF.L.U32 R0, R12, 0x1f, RZ ;  /* 0x0000001f0c007819 */ /* 0x004fe200000006ff */
[----:B------:R-:W-:Y:S02]  /*1b60*/  UISETP.GE.U32.AND UP0, UPT, UR47, 0x7f, UPT ;  /* 0x0000007f2f00788c */ /* 0x000fe4000bf06070 */
[----:B------:R-:W-:Y:S01]  /*1b70*/  ULEA UR11, UR20, UR46, 0x7 ;  /* 0x0000002e140b7291 */ /* 0x000fe2000f8e38ff */
[----:B------:R-:W-:-:S04]  /*1b80*/  UMOV UR7, URZ ;  /* 0x000000ff00077c82 */ /* 0x000fc80008000000 */
[----:B------:R1:W2:Y:S01]  /*1b90*/  SYNCS.PHASECHK.TRANS64.TRYWAIT P0, [UR4+0x18], R0 ;  /* 0x00001800ff0075a7 */ /* 0x0002a20008001104 */
[----:B------:R-:W-:-:S04]  /*1ba0*/  ULEA.HI UR4, UR16, UR16, URZ, 0x1 ;  /* 0x0000001010047291 */ /* 0x000fc8000f8f08ff */
[----:B------:R-:W-:-:S04]  /*1bb0*/  USHF.L.U32 UR4, UR4, 0x7, URZ ;  /* 0x0000000704047899 */ /* 0x000fc800080006ff */
[----:B------:R-:W-:-:S04]  /*1bc0*/  ULOP3.LUT UR35, UR4, 0xffffff00, URZ, 0xc0, !UPT ;  /* 0xffffff0004237892 */ /* 0x000fc8000f8ec0ff */
[----:B------:R-:W-:Y:S01]  /*1bd0*/  UIADD3 UR35, UPT, UPT, UR45, UR35, URZ ;  /* 0x000000232d237290 */ /* 0x000fe2000fffe0ff */
[----:B------:R-:W-:Y:S11]  /*1be0*/  BRA.U !UP0, `(.L_x_25) ;  /* 0x0000000108c87547 */ /* 0x000ff6000b800000 */
[----:B------:R-:W-:Y:S01]  /*1bf0*/  UMOV UR16, UR43 ;  /* 0x0000002b00107c82 */ /* 0x000fe20008000000 */
[----:B------:R-:W-:Y:S01]  /*1c00*/  UMOV UR4, UR6 ;  /* 0x0000000600047c82 */ /* 0x000fe20008000000 */
[----:B------:R-:W-:-:S05]  /*1c10*/  UMOV UR34, URZ ;  /* 0x000000ff00227c82 */ /* 0x000fca0008000000 */
.L_x_31:
[----:B------:R-:W-:Y:S01]  /*1c20*/  ULEA UR33, UR4, UR13, 0x3 ;  /* 0x0000000d04217291 */ /* 0x000fe2000f8e18ff */
[----:B------:R-:W-:Y:S01]  /*1c30*/  @P3 MOV R2, 0xc000 ;  /* 0x0000c00000023802 */ /* 0x000fe20000000f00 */
[----:B--234-:R-:W-:Y:S10]  /*1c40*/  @P0 BRA `(.L_x_26) ;  /* 0x00000000000c0947 */ /* 0x01cff40003800000 */
[----:B------:R-:W-:-:S04]  /*1c50*/  SHF.L.U32 R3, R12, 0x1f, RZ ;  /* 0x0000001f0c037819 */ /* 0x000fc800000006ff */
[----:B------:R-:W2:Y:S02]  /*1c60*/  SYNCS.PHASECHK.TRANS64.TRYWAIT P0, [UR33+0x18], R3 ;  /* 0x00001803ff0075a7 */ /* 0x000ea40008001121 */
[----:B--2---:R-:W-:Y:S05]  /*1c70*/  @!P0 BRA `(.L_x_27) ;  /* 0x0000007c00888947 */ /* 0x004fea0003800000 */
.L_x_26:
[----:B------:R2:W-:Y:S01]  /*1c80*/  @P3 SYNCS.ARRIVE.TRANS64 RZ, [UR33], R2 ;  /* 0x00000002ffff39a7 */ /* 0x0005e20008000021 */
[----:B------:R-:W-:Y:S02]  /*1c90*/  ULOP3.LUT UR5, UR21, 0x2, URZ, 0xfc, !UPT ;  /* 0x0000000215057892 */ /* 0x000fe4000f8efcff */
[----:B------:R-:W-:Y:S02]  /*1ca0*/  UIADD3 UR16, UPT, UPT, UR16, 0x1, URZ ;  /* 0x0000000110107890 */ /* 0x000fe4000fffe0ff */
[----:B------:R-:W-:Y:S02]  /*1cb0*/  UISETP.NE.AND UP0, UPT, UR5, 0x2, UPT ;  /* 0x000000020500788c */ /* 0x000fe4000bf05270 */
[----:B------:R-:W-:-:S07]  /*1cc0*/  UISETP.NE.AND UP2, UPT, UR16, 0x1, UPT ;  /* 0x000000011000788c */ /* 0x000fce000bf45270 */
[----:B------:R-:W-:Y:S05]  /*1cd0*/  BRA.U UP0, `(.L_x_28) ;  /* 0x0000000100047547 */ /* 0x000fea000b800000 */
[----:B------:R-:W-:Y:S05]  /*1ce0*/  BPT.TRAP 0x1 ;  /* 0x000000040000795c */ /* 0x000fea0000300000 */
.L_x_28:
[----:B------:R-:W-:Y:S04]  /*1cf0*/  BSSY.RECONVERGENT B0, `(.L_x_29) ;  /* 0x0000003000007945 */ /* 0x000fe80003800200 */
[----:B------:R-:W-:Y:S05]  /*1d00*/  @!P2 BRA `(.L_x_30) ;  /* 0x000000000004a947 */ /* 0x000fea0003800000 */
[----:B------:R-:W-:Y:S05]  /*1d10*/  BPT.TRAP 0x1 ;  /* 0x000000040000795c */ /* 0x000fea0000300000 */
.L_x_30:
[----:B------:R-:W-:Y:S05]  /*1d20*/  BSYNC.RECONVERGENT B0 ;  /* 0x0000000000007941 */ /* 0x000fea0003800200 */
.L_x_29:
[----:B------:R-:W-:Y:S02]  /*1d30*/  UIADD3 UR5, UPT, UPT, UR4, 0x1, URZ ;  /* 0x0000000104057890 */ /* 0x000fe4000fffe0ff */
[----:B------:R-:W-:Y:S02]  /*1d40*/  USHF.L.U32 UR8, UR4, 0xd, URZ ;  /* 0x0000000d04087899 */ /* 0x000fe400080006ff */
[----:B------:R-:W-:Y:S02]  /*1d50*/  UISETP.NE.AND UP0, UPT, UR5, 0x3, UPT ;  /* 0x000000030500788c */ /* 0x000fe4000bf05270 */
[----:B------:R-:W-:Y:S02]  /*1d60*/  ULOP3.LUT UR32, UR8, UR28, URZ, 0xfc, !UPT ;  /* 0x0000001c08207292 */ /* 0x000fe4000f8efcff */
[----:B------:R-:W-:Y:S02]  /*1d70*/  USEL UR7, URZ, 0x1, UP0 ;  /* 0x00000001ff077887 */ /* 0x000fe40008000000 */
[----:B------:R-:W-:-:S02]  /*1d80*/  USEL UR6, UR5, URZ, UP0 ;  /* 0x000000ff05067287 */ /* 0x000fc40008000000 */
[----:B------:R-:W-:Y:S02]  /*1d90*/  UIADD3 UR14, UP1, UPT, UR26, 0x80, URZ ;  /* 0x000000801a0e7890 */ /* 0x000fe4000ff3e0ff */
[----:B------:R-:W-:Y:S01]  /*1da0*/  ULEA UR5, UR6, UR13, 0x3 ;  /* 0x0000000d06057291 */ /* 0x000fe2000f8e18ff */
[----:B------:R-:W-:Y:S01]  /*1db0*/  LOP3.LUT R12, R12, UR7, RZ, 0x3c, !PT ;  /* 0x000000070c0c7c12 */ /* 0x000fe2000f8e3cff */
[----:B------:R-:W-:Y:S02]  /*1dc0*/  ULEA UR32, UR32, UR13, 0x1 ;  /* 0x0000000d20207291 */ /* 0x000fe4000f8e08ff */
[----:B------:R-:W-:Y:S01]  /*1dd0*/  UIADD3 UR4, UP0, UPT, UR26, 0x180, URZ ;  /* 0x000001801a047890 */ /* 0x000fe2000ff1e0ff */
[----:B-1----:R-:W-:Y:S01]  /*1de0*/  SHF.L.U32 R0, R12, 0x1f, RZ ;  /* 0x0000001f0c007819 */ /* 0x002fe200000006ff */
[----:B------:R-:W-:Y:S02]  /*1df0*/  ULOP3.LUT UR33, UR33, 0xfefffff8, URZ, 0xc0, !UPT ;  /* 0xfefffff821217892 */ /* 0x000fe4000f8ec0ff */
[----:B------:R-:W-:Y:S01]  /*1e00*/  UIADD3.X UR15, UPT, UPT, URZ, UR27, URZ, UP1, !UPT ;  /* 0x0000001bff0f7290 */ /* 0x000fe20008ffe4ff */
[----:B------:R3:W4:Y:S01]  /*1e10*/  SYNCS.PHASECHK.TRANS64.TRYWAIT P0, [UR5+0x18], R0 ;  /* 0x00001800ff0075a7 */ /* 0x0007220008001105 */
[----:B------:R-:W-:-:S02]  /*1e20*/  UIADD3 UR32, UPT, UPT, UR32, 0x8400, URZ ;  /* 0x0000840020207890 */ /* 0x000fc4000fffe0ff */
[----:B------:R-:W-:Y:S02]  /*1e30*/  UPRMT UR7, URZ, 0x5410, UR24 ;  /* 0x00005410ff077896 */ /* 0x000fe40008000018 */
[----:B------:R-:W-:Y:S02]  /*1e40*/  UIADD3 UR8, UPT, UPT, UR13, 0x14400, UR8 ;  /* 0x000144000d087890 */ /* 0x000fe4000fffe008 */
[----:B------:R-:W-:Y:S01]  /*1e50*/  UIADD3.X UR5, UPT, UPT, URZ, UR27, URZ, UP0, !UPT ;  /* 0x0000001bff057290 */ /* 0x000fe200087fe4ff */
[----:B------:R-:W-:Y:S01]  /*1e60*/  UMOV UR18, 0x0 ;  /* 0x0000000000127882 */ /* 0x000fe20000000000 */
[----:B------:R-:W-:Y:S01]  /*1e70*/  UMOV UR19, 0x10000000 ;  /* 0x1000000000137882 */ /* 0x000fe20000000000 */
[----:B------:R-:W-:Y:S01]  /*1e80*/  UMOV UR10, UR34 ;  /* 0x00000022000a7c82 */ /* 0x000fe20008000000 */
[----:B------:R-:W-:Y:S01]  /*1e90*/  UMOV UR12, UR36 ;  /* 0x00000024000c7c82 */ /* 0x000fe20008000000 */
[----:B------:R-:W-:Y:S01]  /*1ea0*/  UMOV UR9, UR33 ;  /* 0x0000002100097c82 */ /* 0x000fe20008000000 */
[----:B------:R1:W-:Y:S03]  /*1eb0*/  UTMALDG.3D.MULTICAST.2CTA [UR32], [UR14], UR7, desc[UR18] ;  /* 0x000012200e0073b4 */ /* 0x0003e60008211807 */
[----:B------:R2:W-:Y:S01]  /*1ec0*/  UTMALDG.3D.2CTA [UR8], [UR4], desc[UR18] ;  /* 0x00001208040075b4 */ /* 0x0005e20008211000 */
[----:B-1----:R-:W-:Y:S01]  /*1ed0*/  UIADD3 UR34, UPT, UPT, UR34, 0x40, URZ ;  /* 0x0000004022227890 */ /* 0x002fe2000fffe0ff */
[----:B------:R-:W-:Y:S01]  /*1ee0*/  UMOV UR7, UR29 ;  /* 0x0000001d00077c82 */ /* 0x000fe20008000000 */
[----:B--2---:R-:W-:Y:S01]  /*1ef0*/  UMOV UR4, UR6 ;  /* 0x0000000600047c82 */ /* 0x004fe20008000000 */
[----:B------:R-:W-:Y:S09]  /*1f00*/  BRA.U UP2, `(.L_x_31) ;  /* 0xfffffffd02447547 */ /* 0x000ff2000b83ffff */
.L_x_25:
[----:B------:R-:W-:Y:S01]  /*1f10*/  ULEA UR4, UR6, UR13, 0x3 ;  /* 0x0000000d06047291 */ /* 0x000fe2000f8e18ff */
[----:B-1-3--:R-:W-:Y:S01]  /*1f20*/  SHF.L.U32 R0, R12, 0x1f, RZ ;  /* 0x0000001f0c007819 */ /* 0x00afe200000006ff */
[----:B------:R-:W-:Y:S01]  /*1f30*/  @!P1 SYNCS.ARRIVE.TRANS64.A1T0 RZ, [UR13+0x78], RZ ;  /* 0x000078ffffff99a7 */ /* 0x000fe2000810000d */
[----:B------:R-:W-:-:S06]  /*1f40*/  UISETP.GT.AND UP0, UPT, UR41, UR40, UPT ;  /* 0x000000282900728c */ /* 0x000fcc000bf04270 */
[----:B--2-4-:R1:W2:Y:S03]  /*1f50*/  SYNCS.PHASECHK.TRANS64.TRYWAIT P0, [UR4+0x18], R0 ;  /* 0x00001800ff0075a7 */ /* 0x0142a60008001104 */
[----:B------:R-:W-:Y:S05]  /*1f60*/  BRA.U !UP0, `(.L_x_32) ;  /* 0x0000000108c07547 */ /* 0x000fea000b800000 */
[----:B------:R-:W-:Y:S01]  /*1f70*/  UIADD3 UR25, UPT, UPT, UR44, UR7, URZ ;  /* 0x000000072c197290 */ /* 0x000fe2000fffe0ff */
[----:B------:R-:W-:-:S11]  /*1f80*/  UMOV UR4, UR6 ;  /* 0x0000000600047c82 */ /* 0x000fd60008000000 */
.L_x_38:
[----:B------:R-:W-:Y:S01]  /*1f90*/  ULEA UR17, UR4, UR13, 0x3 ;  /* 0x0000000d04117291 */ /* 0x000fe2000f8e18ff */
[----:B--2---:R-:W-:Y:S01]  /*1fa0*/  @P3 MOV R2, 0xc000 ;  /* 0x0000c00000023802 */ /* 0x004fe20000000f00 */
[----:B--2-4-:R-:W-:Y:S10]  /*1fb0*/  @P0 BRA `(.L_x_33) ;  /* 0x00000000000c0947 */ /* 0x014ff40003800000 */
[----:B------:R-:W-:-:S04]  /*1fc0*/  SHF.L.U32 R3, R12, 0x1f, RZ ;  /* 0x0000001f0c037819 */ /* 0x000fc800000006ff */
[----:B------:R-:W2:Y:S02]  /*1fd0*/  SYNCS.PHASECHK.TRANS64.TRYWAIT P0, [UR17+0x18], R3 ;  /* 0x00001803ff0075a7 */ /* 0x000ea40008001111 */
[----:B--2---:R-:W-:Y:S05]  /*1fe0*/  @!P0 BRA `(.L_x_34) ;  /* 0x0000007800c48947 */ /* 0x004fea0003800000 */
.L_x_33:
[----:B------:R2:W-:Y:S01]  /*1ff0*/  @P3 SYNCS.ARRIVE.TRANS64 RZ, [UR17], R2 ;  /* 0x00000002ffff39a7 */ /* 0x0005e20008000011 */
[----:B------:R-:W-:-:S04]  /*2000*/  ULOP3.LUT UR5, UR21, 0x2, URZ, 0xfc, !UPT ;  /* 0x0000000215057892 */ /* 0x000fc8000f8efcff */
[----:B------:R-:W-:-:S09]  /*2010*/  UISETP.NE.AND UP0, UPT, UR5, 0x2, UPT ;  /* 0x000000020500788c */ /* 0x000fd2000bf05270 */
[----:B------:R-:W-:Y:S05]  /*2020*/  BRA.U UP0, `(.L_x_35) ;  /* 0x0000000100047547 */ /* 0x000fea000b800000 */
[----:B------:R-:W-:Y:S05]  /*2030*/  BPT.TRAP 0x1 ;  /* 0x000000040000795c */ /* 0x000fea0000300000 */
.L_x_35:
[----:B------:R-:W-:Y:S04]  /*2040*/  BSSY.RECONVERGENT B0, `(.L_x_36) ;  /* 0x0000003000007945 */ /* 0x000fe80003800200 */
[----:B------:R-:W-:Y:S05]  /*2050*/  @!P2 BRA `(.L_x_37) ;  /* 0x000000000004a947 */ /* 0x000fea0003800000 */
[----:B------:R-:W-:Y:S05]  /*2060*/  BPT.TRAP 0x1 ;  /* 0x000000040000795c */ /* 0x000fea0000300000 */
.L_x_37:
[----:B------:R-:W-:Y:S05]  /*2070*/  BSYNC.RECONVERGENT B0 ;  /* 0x0000000000007941 */ /* 0x000fea0003800200 */
.L_x_36:
[----:B------:R-:W-:Y:S02]  /*2080*/  UIADD3 UR5, UPT, UPT, UR4, 0x1, URZ ;  /* 0x0000000104057890 */ /* 0x000fe4000fffe0ff */
[----:B------:R-:W-:Y:S02]  /*2090*/  UIADD3 UR14, UP1, UPT, UR26, 0x80, URZ ;  /* 0x000000801a0e7890 */ /* 0x000fe4000ff3e0ff */
[----:B------:R-:W-:Y:S02]  /*20a0*/  UISETP.NE.AND UP0, UPT, UR5, 0x3, UPT ;  /* 0x000000030500788c */ /* 0x000fe4000bf05270 */
[----:B------:R-:W-:Y:S02]  /*20b0*/  ULEA UR16, UR4, UR30, 0xe ;  /* 0x0000001e04107291 */ /* 0x000fe4000f8e70ff */
[----:B------:R-:W-:Y:S02]  /*20c0*/  USEL UR8, URZ, 0x1, UP0 ;  /* 0x00000001ff087887 */ /* 0x000fe40008000000 */
[----:B------:R-:W-:-:S02]  /*20d0*/  USEL UR6, UR5, URZ, UP0 ;  /* 0x000000ff05067287 */ /* 0x000fc40008000000 */
[----:B------:R-:W-:Y:S02]  /*20e0*/  UIADD3 UR22, UP0, UPT, UR26, 0x180, URZ ;  /* 0x000001801a167890 */ /* 0x000fe4000ff1e0ff */
[----:B------:R-:W-:Y:S01]  /*20f0*/  LOP3.LUT R12, R12, UR8, RZ, 0x3c, !PT ;  /* 0x000000080c0c7c12 */ /* 0x000fe2000f8e3cff */
[----:B------:R-:W-:Y:S02]  /*2100*/  ULEA UR8, UR4, UR13, 0xd ;  /* 0x0000000d04087291 */ /* 0x000fe4000f8e68ff */
[----:B------:R-:W-:Y:S01]  /*2110*/  ULEA UR5, UR6, UR13, 0x3 ;  /* 0x0000000d06057291 */ /* 0x000fe2000f8e18ff */
[----:B-1----:R-:W-:Y:S01]  /*2120*/  SHF.L.U32 R0, R12, 0x1f, RZ ;  /* 0x0000001f0c007819 */ /* 0x002fe200000006ff */
[----:B------:R-:W-:Y:S02]  /*2130*/  USHF.L.U32 UR18, UR7, 0x6, URZ ;  /* 0x0000000607127899 */ /* 0x000fe400080006ff */
[----:B------:R-:W-:Y:S02]  /*2140*/  ULOP3.LUT UR17, UR17, 0xfefffff8, URZ, 0xc0, !UPT ;  /* 0xfefffff811117892 */ /* 0x000fe4000f8ec0ff */
[----:B------:R-:W-:-:S02]  /*2150*/  UIADD3.X UR15, UPT, UPT, URZ, UR27, URZ, UP1, !UPT ;  /* 0x0000001bff0f7290 */ /* 0x000fc40008ffe4ff */
[----:B------:R-:W-:Y:S01]  /*2160*/  UPRMT UR4, URZ, 0x5410, UR24 ;  /* 0x00005410ff047896 */ /* 0x000fe20008000018 */
[----:B------:R3:W4:Y:S01]  /*2170*/  SYNCS.PHASECHK.TRANS64.TRYWAIT P0, [UR5+0x18], R0 ;  /* 0x00001800ff0075a7 */ /* 0x0007220008001105 */
[----:B------:R-:W-:Y:S02]  /*2180*/  UIADD3 UR8, UPT, UPT, UR8, 0x14400, URZ ;  /* 0x0001440008087890 */ /* 0x000fe4000fffe0ff */
[----:B------:R-:W-:Y:S01]  /*2190*/  UIADD3.X UR23, UPT, UPT, URZ, UR27, URZ, UP0, !UPT ;  /* 0x0000001bff177290 */ /* 0x000fe200087fe4ff */
[----:B------:R-:W-:Y:S01]  /*21a0*/  UMOV UR32, 0x0 ;  /* 0x0000000000207882 */ /* 0x000fe20000000000 */
[----:B------:R-:W-:Y:S01]  /*21b0*/  UMOV UR33, 0x10000000 ;  /* 0x1000000000217882 */ /* 0x000fe20000000000 */
[----:B------:R-:W-:Y:S01]  /*21c0*/  UMOV UR19, UR35 ;  /* 0x0000002300137c82 */ /* 0x000fe20008000000 */
[----:B------:R-:W-:Y:S01]  /*21d0*/  UMOV UR20, UR36 ;  /* 0x0000002400147c82 */ /* 0x000fe20008000000 */
[----:B------:R-:W-:Y:S01]  /*21e0*/  UMOV UR12, UR36 ;  /* 0x00000024000c7c82 */ /* 0x000fe20008000000 */
[----:B------:R-:W-:Y:S01]  /*21f0*/  UMOV UR9, UR17 ;  /* 0x0000001100097c82 */ /* 0x000fe20008000000 */
[----:B------:R-:W-:Y:S01]  /*2200*/  UMOV UR10, UR18 ;  /* 0x00000012000a7c82 */ /* 0x000fe20008000000 */
[----:B------:R1:W-:Y:S01]  /*2210*/  UTMALDG.3D.MULTICAST.2CTA [UR16], [UR14], UR4, desc[UR32] ;  /* 0x000020100e0073b4 */ /* 0x0003e20008211804 */
[----:B------:R-:W-:-:S04]  /*2220*/  UIADD3 UR7, UPT, UPT, UR7, 0x1, URZ ;  /* 0x0000000107077890 */ /* 0x000fc8000fffe0ff */
[----:B------:R-:W-:Y:S01]  /*2230*/  UISETP.NE.AND UP0, UPT, UR7, UR25, UPT ;  /* 0x000000190700728c */ /* 0x000fe2000bf05270 */
[----:B------:R3:W-:Y:S01]  /*2240*/  UTMALDG.3D.2CTA [UR8], [UR22], desc[UR32] ;  /* 0x00002008160075b4 */ /* 0x0007e20008211000 */
[----:B-1----:R-:W-:-:S07]  /*2250*/  UMOV UR4, UR6 ;  /* 0x0000000600047c82 */ /* 0x002fce0008000000 */
[----:B---3--:R-:W-:Y:S05]  /*2260*/  BRA.U UP0, `(.L_x_38) ;  /* 0xfffffffd00487547 */ /* 0x008fea000b83ffff */
.L_x_32:
[C---:B------:R-:W-:Y:S01]  /*2270*/  LEA R3, R11.reuse, UR13, 0x3 ;  /* 0x0000000d0b037c11 */ /* 0x040fe2000f8e18ff */
[----:B------:R-:W-:Y:S01]  /*2280*/  NOP ;  /* 0x0000000000007918 */ /* 0x000fe20000000000 */
[----:B-1----:R-:W-:Y:S02]  /*2290*/  SHF.L.U32 R0, R10, 0x1f, RZ ;  /* 0x0000001f0a007819 */ /* 0x002fe400000006ff */
[----:B------:R-:W-:Y:S02]  /*22a0*/  LEA R5, R11, UR13, 0x4 ;  /* 0x0000000d0b057c11 */ /* 0x000fe4000f8e20ff */
[----:B--2-4-:R-:W1:Y:S02]  /*22b0*/  SYNCS.PHASECHK.TRANS64.TRYWAIT P0, [R3+URZ+0x80], R0 ;  /* 0x00008000030075a7 */ /* 0x014e6400080011ff */
[----:B-1----:R-:W-:Y:S05]  /*22c0*/  @!P0 BRA `(.L_x_39) ;  /* 0x0000007800248947 */ /* 0x002fea0003800000 */
.L_x_151:
[----:B------:R-:W2:Y:S01]  /*22d0*/  LDS.128 R4, [R5+0x110] ;  /* 0x0001100005047984 */ /* 0x000ea20000000c00 */
[----:B------:R-:W-:Y:S01]  /*22e0*/  UISETP.GE.AND UP0, UPT, UR42, 0x1, UPT ;  /* 0x000000012a00788c */ /* 0x000fe2000bf06270 */
[----:B------:R-:W-:Y:S01]  /*22f0*/  @!PT LDS RZ, [RZ] ;  /* 0x00000000fffff984 */ /* 0x000fe20000000800 */
[----:B------:R-:W-:Y:S01]  /*2300*/  @!PT LDS RZ, [RZ] ;  /* 0x00000000fffff984 */ /* 0x000fe20000000800 */
[----:B------:R-:W-:Y:S01]  /*2310*/  @!PT LDS RZ, [RZ] ;  /* 0x00000000fffff984 */ /* 0x000fe20000000800 */
[----:B------:R-:W-:Y:S01]  /*2320*/  @!PT LDS RZ, [RZ] ;  /* 0x00000000fffff984 */ /* 0x000fe20000000800 */
[----:B------:R3:W-:Y:S06]  /*2330*/  MEMBAR.ALL.CTA ;  /* 0x0000000000007992 */ /* 0x0007ec0000008000 */
[----:B---3--:R-:W3:Y:S01]  /*2340*/  FENCE.VIEW.ASYNC.S ;  /* 0x00000000000073c6 */ /* 0x008ee20000000000 */
[----:B--2---:R-:W-:-:S13]  /*2350*/  LOP3.LUT P0, RZ, R6, 0x1, RZ, 0xc0, !PT ;  /* 0x0000000106ff7812 */ /* 0x004fda000780c0ff */
[----:B---3--:R-:W-:Y:S01]  /*2360*/  VOTEU.ANY UP1, P0 ;  /* 0x0000000000ff7886 */ /* 0x008fe20000020100 */
[----:B------:R-:W-:-:S13]  /*2370*/  PLOP3.LUT P0, PT, PT, PT, UP1, 0x80, 0x8 ;  /* 0x000000000008781c */ /* 0x000fda0003f0f018 */
[----:B-1----:R-:W-:Y:S02]  /*2380*/  @P0 LOP3.LUT R0, R5, 0xffff, RZ, 0xc0, !PT ;  /* 0x0000ffff05000812 */ /* 0x002fe400078ec0ff */
[----:B------:R-:W-:Y:S02]  /*2390*/  @P0 MOV R2, R4 ;  /* 0x0000000400020202 */ /* 0x000fe40000000f00 */
[----:B------:R-:W-:Y:S01]  /*23a0*/  @P0 R2UR UR5, R0 ;  /* 0x00000000000502ca */ /* 0x000fe200000e0000 */
[----:B------:R-:W-:Y:S01]  /*23b0*/  VIADD R0, R3, 0x90 ;  /* 0x0000009003007836 */ /* 0x000fe20000000000 */
[----:B------:R-:W-:Y:S02]  /*23c0*/  @P0 SHF.R.U32.HI R4, RZ, 0x10, R5 ;  /* 0x00000010ff040819 */ /* 0x000fe40000011605 */
[----:B------:R-:W-:Y:S02]  /*23d0*/  @P0 R2UR UR7, R2 ;  /* 0x00000000020702ca */ /* 0x000fe400000e0000 */
[----:B------:R-:W-:-:S02]  /*23e0*/  PRMT R0, RZ, 0x654, R0 ;  /* 0x00000654ff007816 */ /* 0x000fc40000000000 */
[----:B------:R-:W-:Y:S02]  /*23f0*/  @P0 R2UR UR4, R4 ;  /* 0x00000000040402ca */ /* 0x000fe400000e0000 */
[----:B------:R1:W-:Y:S03]  /*2400*/  SYNCS.ARRIVE.TRANS64.RED.A1T0 RZ, [R0+URZ], RZ ;  /* 0x000000ff00ff79a7 */ /* 0x0003e600081004ff */
[----:B------:R-:W-:-:S04]  /*2410*/  @UP1 UMOV UR31, UR5 ;  /* 0x00000005001f1c82 */ /* 0x000fc80008000000 */
[----:B------:R-:W-:-:S04]  /*2420*/  @UP1 UMOV UR37, UR7 ;  /* 0x0000000700251c82 */ /* 0x000fc80008000000 */
[----:B------:R-:W-:Y:S01]  /*2430*/  @UP1 UMOV UR36, UR4 ;  /* 0x0000000400241c82 */ /* 0x000fe20008000000 */
[----:B------:R-:W-:Y:S05]  /*2440*/  BRA.U !UP0, `(.L_x_40) ;  /* 0x0000000108d47547 */ /* 0x000fea000b800000 */
[----:B------:R-:W2:Y:S01]  /*2450*/  LDCU.128 UR16, c[0x0][0xb10] ;  /* 0x00016200ff1077ac */ /* 0x000ea20008000c00 */
[----:B------:R-:W3:Y:S01]  /*2460*/  LDCU UR12, c[0x0][0xb20] ;  /* 0x00016400ff0c77ac */ /* 0x000ee20008000800 */
[----:B------:R-:W4:Y:S01]  /*2470*/  LDCU UR20, c[0x0][0xb0c] ;  /* 0x00016180ff1477ac */ /* 0x000f220008000800 */
[----:B------:R-:W1:Y:S01]  /*2480*/  LDCU.64 UR8, c[0x0][0xb28] ;  /* 0x00016500ff0877ac */ /* 0x000e620008000a00 */
[----:B------:R-:W-:Y:S02]  /*2490*/  UISETP.NE.AND UP3, UPT, UR42, 0x1, UPT ;  /* 0x000000012a00788c */ /* 0x000fe4000bf65270 */
[----:B--2---:R-:W-:Y:S02]  /*24a0*/  UIMAD.WIDE.U32 UR10, UR38, UR19, URZ ;  /* 0x00000013260a72a5 */ /* 0x004fe4000f8e00ff */
[----:B------:R-:W-:Y:S02]  /*24b0*/  UIMAD.WIDE.U32 UR4, UR39, UR16, URZ ;  /* 0x00000010270472a5 */ /* 0x000fe4000f8e00ff */
[----:B------:R-:W-:-:S02]  /*24c0*/  UISETP.NE.AND UP0, UPT, UR18, 0x1, UPT ;  /* 0x000000011200788c */ /* 0x000fc4000bf05270 */
[----:B------:R-:W-:Y:S01]  /*24d0*/  UIMAD.WIDE.U32 UR22, UR31, UR19, URZ ;  /* 0x000000131f1672a5 */ /* 0x000fe2000f8e00ff */
[----:B------:R-:W-:Y:S02]  /*24e0*/  UMOV UR10, UR11 ;  /* 0x0000000b000a7c82 */ /* 0x000fe40008000000 */
[----:B------:R-:W-:Y:S01]  /*24f0*/  UMOV UR4, UR5 ;  /* 0x0000000500047c82 */ /* 0x000fe20008000000 */
[----:B---3--:R-:W-:Y:S02]  /*2500*/  USHF.R.U32.HI UR10, URZ, UR12, UR10 ;  /* 0x0000000cff0a7299 */ /* 0x008fe4000801160a */
[----:B----4-:R-:W-:Y:S02]  /*2510*/  UISETP.NE.AND UP2, UPT, UR20, 0x1, UPT ;  /* 0x000000011400788c */ /* 0x010fe4000bf45270 */
[----:B------:R-:W-:Y:S02]  /*2520*/  USHF.R.U32.HI UR4, URZ, UR17, UR4 ;  /* 0x00000011ff047299 */ /* 0x000fe40008011604 */
[----:B------:R-:W-:-:S02]  /*2530*/  USEL UR5, UR38, UR10, !UP0 ;  /* 0x0000000a26057287 */ /* 0x000fc4000c000000 */
[----:B------:R-:W-:Y:S02]  /*2540*/  USEL UR7, UR39, UR4, !UP2 ;  /* 0x0000000427077287 */ /* 0x000fe4000d000000 */
[----:B-1----:R-:W-:Y:S01]  /*2550*/  UIMAD.WIDE.U32 UR10, UR5, UR8, URZ ;  /* 0x00000008050a72a5 */ /* 0x002fe2000f8e00ff */
[----:B------:R-:W-:Y:S01]  /*2560*/  UMOV UR4, UR23 ;  /* 0x0000001700047c82 */ /* 0x000fe20008000000 */
[----:B------:R-:W-:Y:S02]  /*2570*/  UIMAD.WIDE.U32 UR14, UR37, UR16, URZ ;  /* 0x00000010250e72a5 */ /* 0x000fe4000f8e00ff */
[----:B------:R-:W-:-:S03]  /*2580*/  UIMAD.WIDE.U32 UR22, UR7, UR8, URZ ;  /* 0x00000008071672a5 */ /* 0x000fc6000f8e00ff */
[----:B------:R-:W-:Y:S01]  /*2590*/  UMOV UR10, UR11 ;  /* 0x0000000b000a7c82 */ /* 0x000fe20008000000 */
[----:B------:R-:W-:Y:S02]  /*25a0*/  USHF.R.U32.HI UR4, URZ, UR12, UR4 ;  /* 0x0000000cff047299 */ /* 0x000fe40008011604 */
[----:B------:R-:W-:Y:S01]  /*25b0*/  @UP3 USHF.R.U32.HI UR5, URZ, UR9, UR10 ;  /* 0x00000009ff053299 */ /* 0x000fe2000801160a */
[----:B------:R-:W-:Y:S01]  /*25c0*/  UMOV UR14, UR15 ;  /* 0x0000000f000e7c82 */ /* 0x000fe20008000000 */
[----:B------:R-:W-:Y:S01]  /*25d0*/  UMOV UR22, UR23 ;  /* 0x0000001700167c82 */ /* 0x000fe20008000000 */
[----:B------:R-:W-:Y:S02]  /*25e0*/  USHF.R.U32.HI UR17, URZ, UR17, UR14 ;  /* 0x00000011ff117299 */ /* 0x000fe4000801160e */
[----:B------:R-:W-:Y:S02]  /*25f0*/  USEL UR4, UR31, UR4, !UP0 ;  /* 0x000000041f047287 */ /* 0x000fe4000c000000 */
[----:B------:R-:W-:-:S02]  /*2600*/  @UP3 USHF.R.U32.HI UR7, URZ, UR9, UR22 ;  /* 0x00000009ff073299 */ /* 0x000fc40008011616 */
[----:B------:R-:W-:Y:S02]  /*2610*/  UIMAD UR10, UR42, UR5, URZ ;  /* 0x000000052a0a72a4 */ /* 0x000fe4000f8e02ff */
[----:B------:R-:W-:Y:S02]  /*2620*/  USEL UR5, UR37, UR17, !UP2 ;  /* 0x0000001125057287 */ /* 0x000fe4000d000000 */
[----:B------:R-:W-:Y:S02]  /*2630*/  UIMAD UR12, UR42, UR7, URZ ;  /* 0x000000072a0c72a4 */ /* 0x000fe4000f8e02ff */
[----:B------:R-:W-:Y:S02]  /*2640*/  UISETP.GE.AND UP0, UPT, UR4, UR10, UPT ;  /* 0x0000000a0400728c */ /* 0x000fe4000bf06270 */
[----:B------:R-:W-:Y:S02]  /*2650*/  UIMAD.WIDE.U32 UR10, UR4, UR8, URZ ;  /* 0x00000008040a72a5 */ /* 0x000fe4000f8e00ff */
[----:B------:R-:W-:-:S02]  /*2660*/  UISETP.GE.OR UP0, UPT, UR5, UR12, UP0 ;  /* 0x0000000c0500728c */ /* 0x000fc40008706670 */
[----:B------:R-:W-:Y:S02]  /*2670*/  UIMAD.WIDE.U32 UR14, UR5, UR8, URZ ;  /* 0x00000008050e72a5 */ /* 0x000fe4000f8e00ff */
[----:B------:R-:W-:Y:S01]  /*2680*/  UIADD3 UR12, UPT, UPT, -UR5, URZ, URZ ;  /* 0x000000ff050c7290 */ /* 0x000fe2000fffe1ff */
[----:B------:R-:W-:Y:S01]  /*2690*/  UMOV UR10, UR11 ;  /* 0x0000000b000a7c82 */ /* 0x000fe20008000000 */
[----:B------:R-:W-:Y:S02]  /*26a0*/  UIADD3 UR11, UPT, UPT, -UR4, URZ, URZ ;  /* 0x000000ff040b7290 */ /* 0x000fe4000fffe1ff */
[----:B------:R-:W-:-:S03]  /*26b0*/  USHF.R.U32.HI UR10, URZ, UR9, UR10 ;  /* 0x00000009ff0a7299 */ /* 0x000fc6000801160a */
[----:B------:R-:W-:Y:S01]  /*26c0*/  @!UP0 UMOV UR8, UR15 ;  /* 0x0000000f00088c82 */ /* 0x000fe20008000000 */
[----:B------:R-:W-:Y:S02]  /*26d0*/  UIMAD UR11, UR18, UR11, UR31 ;  /* 0x0000000b120b72a4 */ /* 0x000fe4000f8e021f */
[----:B------:R-:W-:Y:S02]  /*26e0*/  USEL UR10, UR4, UR10, !UP3 ;  /* 0x0000000a040a7287 */ /* 0x000fe4000d800000 */
[----:B------:R-:W-:Y:S02]  /*26f0*/  @!UP0 USHF.R.U32.HI UR8, URZ, UR9, UR8 ;  /* 0x00000009ff088299 */ /* 0x000fe40008011608 */
[----:B------:R-:W-:Y:S02]  /*2700*/  UIADD3 UR9, UPT, UPT, -UR10, URZ, URZ ;  /* 0x000000ff0a097290 */ /* 0x000fe4000fffe1ff */
[----:B------:R-:W-:Y:S02]  /*2710*/  @!UP0 USEL UR8, UR5, UR8, !UP3 ;  /* 0x0000000805088287 */ /* 0x000fe4000d800000 */
[----:B------:R-:W-:-:S02]  /*2720*/  UIMAD UR9, UR42, UR9, UR4 ;  /* 0x000000092a0972a4 */ /* 0x000fc4000f8e0204 */
[----:B------:R-:W-:Y:S02]  /*2730*/  @!UP0 UIADD3 UR10, UPT, UPT, UR10, -UR8, URZ ;  /* 0x800000080a0a8290 */ /* 0x000fe4000fffe0ff */
[----:B------:R-:W-:Y:S02]  /*2740*/  @!UP0 UIMAD UR8, UR9, UR7, UR8 ;  /* 0x00000007090882a4 */ /* 0x000fe4000f8e0208 */
[----:B------:R-:W-:Y:S02]  /*2750*/  @!UP0 UIMAD UR4, UR42, UR10, UR5 ;  /* 0x0000000a2a0482a4 */ /* 0x000fe4000f8e0205 */
[----:B------:R-:W-:Y:S02]  /*2760*/  UIMAD UR7, UR20, UR12, UR37 ;  /* 0x0000000c140772a4 */ /* 0x000fe4000f8e0225 */
[----:B------:R-:W-:Y:S01]  /*2770*/  UIMAD UR31, UR4, UR18, UR11 ;  /* 0x00000012041f72a4 */ /* 0x000fe2000f8e020b */
[----:B------:R-:W-:Y:S02]  /*2780*/  @!UP0 UMOV UR5, UR8 ;  /* 0x0000000800058c82 */ /* 0x000fe40008000000 */
[----:B------:R-:W-:-:S12]  /*2790*/  UIMAD UR37, UR5, UR20, UR7 ;  /* 0x00000014052572a4 */ /* 0x000fd8000f8e0207 */
.L_x_40:
[----:B------:R-:W2:Y:S02]  /*27a0*/  LDCU UR4, c[0x0][0xb30] ;  /* 0x00016600ff0477ac */ /* 0x000ea40008000800 */
[----:B--2---:R-:W-:-:S09]  /*27b0*/  UISETP.NE.AND UP0, UPT, UR4, 0x1, UPT ;  /* 0x000000010400788c */ /* 0x004fd2000bf05270 */
[----:B------:R-:W-:Y:S05]  /*27c0*/  BRA.U UP0, `(.L_x_41) ;  /* 0x0000000100447547 */ /* 0x000fea000b800000 */
[----:B------:R-:W2:Y:S01]  /*27d0*/  LDCU.128 UR16, c[0x0][0xb10] ;  /* 0x00016200ff1077ac */ /* 0x000ea20008000c00 */
[----:B------:R-:W3:Y:S01]  /*27e0*/  LDCU UR10, c[0x0][0xb0c] ;  /* 0x00016180ff0a77ac */ /* 0x000ee20008000800 */
[----:B------:R-:W4:Y:S01]  /*27f0*/  LDCU UR7, c[0x0][0xb20] ;  /* 0x00016400ff0777ac */ /* 0x000f220008000800 */
[----:B--2---:R-:W-:Y:S02]  /*2800*/  UIMAD.WIDE.U32 UR8, UR37, UR16, URZ ;  /* 0x00000010250872a5 */ /* 0x004fe4000f8e00ff */
[----:B------:R-:W-:Y:S02]  /*2810*/  UIMAD.WIDE.U32 UR4, UR31, UR19, URZ ;  /* 0x000000131f0472a5 */ /* 0x000fe4000f8e00ff */
[----:B---3--:R-:W-:Y:S02]  /*2820*/  UISETP.NE.AND UP2, UPT, UR10, 0x1, UPT ;  /* 0x000000010a00788c */ /* 0x008fe4000bf45270 */
[----:B------:R-:W-:Y:S01]  /*2830*/  UISETP.NE.AND UP0, UPT, UR18, 0x1, UPT ;  /* 0x000000011200788c */ /* 0x000fe2000bf05270 */
[----:B------:R-:W-:-:S02]  /*2840*/  UMOV UR8, UR9 ;  /* 0x0000000900087c82 */ /* 0x000fc40008000000 */
[----:B------:R-:W-:Y:S01]  /*2850*/  UMOV UR4, UR5 ;  /* 0x0000000500047c82 */ /* 0x000fe20008000000 */
[----:B------:R-:W-:Y:S02]  /*2860*/  USHF.R.U32.HI UR17, URZ, UR17, UR8 ;  /* 0x00000011ff117299 */ /* 0x000fe40008011608 */
[----:B----4-:R-:W-:Y:S02]  /*2870*/  USHF.R.U32.HI UR4, URZ, UR7, UR4 ;  /* 0x00000007ff047299 */ /* 0x010fe40008011604 */
[----:B------:R-:W-:Y:S02]  /*2880*/  USEL UR5, UR37, UR17, !UP2 ;  /* 0x0000001125057287 */ /* 0x000fe4000d000000 */
[----:B------:R-:W-:-:S04]  /*2890*/  USEL UR4, UR31, UR4, !UP0 ;  /* 0x000000041f047287 */ /* 0x000fc8000c000000 */
[----:B------:R-:W-:Y:S02]  /*28a0*/  UIADD3 UR7, UPT, UPT, UR5, -UR4, URZ ;  /* 0x8000000405077290 */ /* 0x000fe4000fffe0ff */
[----:B------:R-:W-:Y:S02]  /*28b0*/  UIADD3 UR4, UPT, UPT, -UR5, UR4, URZ ;  /* 0x0000000405047290 */ /* 0x000fe4000fffe1ff */
[----:B------:R-:W-:Y:S02]  /*28c0*/  UIMAD UR31, UR7, UR18, UR31 ;  /* 0x00000012071f72a4 */ /* 0x000fe4000f8e021f */
[----:B------:R-:W-:-:S12]  /*28d0*/  UIMAD UR37, UR4, UR10, UR37 ;  /* 0x0000000a042572a4 */ /* 0x000fd8000f8e0225 */
.L_x_41:
[----:B------:R-:W-:Y:S01]  /*28e0*/  VIADD R11, R11, 0x1 ;  /* 0x000000010b0b7836 */ /* 0x000fe20000000000 */
[----:B------:R-:W-:Y:S02]  /*28f0*/  R2UR UR5, R83 ;  /* 0x00000000530572ca */ /* 0x000fe400000e0000 */
[----:B------:R-:W-:Y:S02]  /*2900*/  R2UR UR4, R82 ;  /* 0x00000000520472ca */ /* 0x000fe400000e0000 */
[C---:B------:R-:W-:Y:S02]  /*2910*/  ISETP.NE.AND P0, PT, R11.reuse, 0x2, PT ;  /* 0x000000020b00780c */ /* 0x040fe40003f05270 */
[----:B------:R-:W-:Y:S02]  /*2920*/  PLOP3.LUT P1, PT, PT, PT, PT, 0x80, 0x8 ;  /* 0x000000000008781c */ /* 0x000fe40003f2f070 */
[----:B------:R-:W-:Y:S02]  /*2930*/  SEL R3, RZ, 0x1, P0 ;  /* 0x00000001ff037807 */ /* 0x000fe40000000000 */
[----:B------:R-:W-:-:S02]  /*2940*/  SEL R11, R11, RZ, P0 ;  /* 0x000000ff0b0b7207 */ /* 0x000fc40000000000 */
[----:B------:R-:W-:Y:S01]  /*2950*/  LOP3.LUT R10, R10, R3, RZ, 0x3c, !PT ;  /* 0x000000030a0a7212 */ /* 0x000fe200078e3cff */
[----:B------:R-:W-:Y:S02]  /*2960*/  UIADD3 UR16, UPT, UPT, UR37, UR5, URZ ;  /* 0x0000000525107290 */ /* 0x000fe4000fffe0ff */
[----:B------:R-:W-:Y:S01]  /*2970*/  UIADD3 UR20, UPT, UPT, UR31, UR4, URZ ;  /* 0x000000041f147290 */ /* 0x000fe2000fffe0ff */
[----:B------:R-:W-:Y:S11]  /*2980*/  BRA.U UP1, `(.L_x_42) ;  /* 0xfffffff101387547 */ /* 0x000ff6000b83ffff */
[----:B------:R-:W-:Y:S01]  /*2990*/  UIADD3 UR13, UPT, UPT, UR13, 0x18, URZ ;  /* 0x000000180d0d7890 */ /* 0x000fe2000fffe0ff */
[----:B------:R-:W-:-:S03]  /*29a0*/  SHF.L.U32 R3, R12, 0x1f, RZ ;  /* 0x0000001f0c037819 */ /* 0x000fc600000006ff */
[----:B------:R-:W-:-:S09]  /*29b0*/  ULEA UR4, UR6, UR13, 0x3 ;  /* 0x0000000d06047291 */ /* 0x000fd2000f8e18ff */
[----:B------:R-:W2:Y:S02]  /*29c0*/  SYNCS.PHASECHK.TRANS64.TRYWAIT P0, [UR4], R3 ;  /* 0x00000003ff0075a7 */ /* 0x000ea40008001104 */
[----:B--2---:R-:W-:Y:S05]  /*29d0*/  @!P0 BRA `(.L_x_43) ;  /* 0x0000007000748947 */ /* 0x004fea0003800000 */
.L_x_153:
[----:B------:R-:W-:-:S04]  /*29e0*/  UIADD3 UR4, UPT, UPT, UR6, 0x1, URZ ;  /* 0x0000000106047890 */ /* 0x000fc8000fffe0ff */
[----:B------:R-:W-:-:S04]  /*29f0*/  UISETP.NE.AND UP0, UPT, UR4, 0x3, UPT ;  /* 0x000000030400788c */ /* 0x000fc8000bf05270 */
[----:B------:R-:W-:Y:S02]  /*2a00*/  USEL UR6, URZ, 0x1, UP0 ;  /* 0x00000001ff067887 */ /* 0x000fe40008000000 */
[----:B------:R-:W-:-:S04]  /*2a10*/  USEL UR4, UR4, URZ, UP0 ;  /* 0x000000ff04047287 */ /* 0x000fc80008000000 */
[----:B------:R-:W-:Y:S01]  /*2a20*/  ULEA UR5, UR4, UR13, 0x3 ;  /* 0x0000000d04057291 */ /* 0x000fe2000f8e18ff */
[----:B------:R-:W-:-:S04]  /*2a30*/  LOP3.LUT R12, R12, UR6, RZ, 0x3c, !PT ;  /* 0x000000060c0c7c12 */ /* 0x000fc8000f8e3cff */
[----:B-1----:R-:W-:-:S04]  /*2a40*/  SHF.L.U32 R3, R12, 0x1f, RZ ;  /* 0x0000001f0c037819 */ /* 0x002fc800000006ff */
[----:B------:R-:W1:Y:S02]  /*2a50*/  SYNCS.PHASECHK.TRANS64.TRYWAIT P0, [UR5], R3 ;  /* 0x00000003ff0075a7 */ /* 0x000e640008001105 */
[----:B-1----:R-:W-:Y:S05]  /*2a60*/  @!P0 BRA `(.L_x_44) ;  /* 0x0000007000688947 */ /* 0x002fea0003800000 */
.L_x_155:
[----:B------:R-:W-:-:S04]  /*2a70*/  UIADD3 UR4, UPT, UPT, UR4, 0x1, URZ ;  /* 0x0000000104047890 */ /* 0x000fc8000fffe0ff */
[----:B------:R-:W-:-:S04]  /*2a80*/  UISETP.NE.AND UP0, UPT, UR4, 0x3, UPT ;  /* 0x000000030400788c */ /* 0x000fc8000bf05270 */
[----:B------:R-:W-:Y:S02]  /*2a90*/  USEL UR5, URZ, 0x1, UP0 ;  /* 0x00000001ff057887 */ /* 0x000fe40008000000 */
[----:B------:R-:W-:-:S04]  /*2aa0*/  USEL UR4, UR4, URZ, UP0 ;  /* 0x000000ff04047287 */ /* 0x000fc80008000000 */
[----:B------:R-:W-:Y:S01]  /*2ab0*/  ULEA UR4, UR4, UR13, 0x3 ;  /* 0x0000000d04047291 */ /* 0x000fe2000f8e18ff */
[----:B-1----:R-:W-:-:S04]  /*2ac0*/  LOP3.LUT R3, R12, UR5, RZ, 0x3c, !PT ;  /* 0x000000050c037c12 */ /* 0x002fc8000f8e3cff */
[----:B------:R-:W-:Y:S01]  /*2ad0*/  SHF.L.U32 R3, R3, 0x1f, RZ ;  /* 0x0000001f03037819 */ /* 0x000fe200000006ff */
[----:B------:R-:W-:-:S07]  /*2ae0*/  IMAD.U32 R0, RZ, RZ, UR4 ;  /* 0x00000004ff007e24 */ /* 0x000fce000f8e00ff */
.L_x_45:
[----:B-1----:R1:W2:Y:S02]  /*2af0*/  SYNCS.PHASECHK.TRANS64.TRYWAIT P0, [R0+URZ], R3 ;  /* 0x00000003000075a7 */ /* 0x0022a400080011ff */
[----:B--2---:R-:W-:Y:S05]  /*2b00*/  @!P0 NANOSLEEP.SYNCS 0x989680 ;  /* 0x009896800000895d */ /* 0x004fea0003900000 */
[----:B------:R-:W2:Y:S02]  /*2b10*/  @!P0 SYNCS.PHASECHK.TRANS64 P0, [R0+URZ], R3 ;  /* 0x00000003000085a7 */ /* 0x000ea400080010ff */
[----:B--2---:R-:W-:Y:S05]  /*2b20*/  @P0 EXIT ;  /* 0x000000000000094d */ /* 0x004fea0003800000 */
[----:B------:R-:W-:Y:S05]  /*2b30*/  BRA `(.L_x_45) ;  /* 0xfffffffc00ec7947 */ /* 0x000fea000383ffff */
.L_x_22:
[----:B------:R-:W1:Y:S02]  /*2b40*/  S2UR UR4, SR_CgaCtaId ;  /* 0x00000000000479c3 */ /* 0x000e640000008800 */
[----:B-1----:R-:W-:-:S04]  /*2b50*/  UISETP.NE.AND UP0, UPT, UR4, URZ, UPT ;  /* 0x000000ff0400728c */ /* 0x002fc8000bf05270 */
[----:B------:R-:W-:-:S09]  /*2b60*/  UISETP.NE.OR UP0, UPT, UR13, 0x1, UP0 ;  /* 0x000000010d00788c */ /* 0x000fd20008705670 */
[----:B------:R-:W-:Y:S05]  /*2b70*/  BRA.U UP0, `(.L_x_46) ;  /* 0x00000005004c7547 */ /* 0x000fea000b800000 */
[----:B------:R-:W1:Y:S01]  /*2b80*/  S2UR UR5, SR_CgaCtaId ;  /* 0x00000000000579c3 */ /* 0x000e620000008800 */
[----:B------:R-:W-:Y:S01]  /*2b90*/  UMOV UR4, 0x400 ;  /* 0x0000040000047882 */ /* 0x000fe20000000000 */
[----:B------:R-:W-:Y:S01]  /*2ba0*/  ISETP.GE.U32.AND P2, PT, R3, 0x4, PT ;  /* 0x000000040300780c */ /* 0x000fe20003f46070 */
[----:B------:R-:W-:Y:S01]  /*2bb0*/  IMAD.MOV.U32 R12, RZ, RZ, 0x1 ;  /* 0x00000001ff0c7424 */ /* 0x000fe200078e00ff */
[----:B------:R-:W-:Y:S02]  /*2bc0*/  CS2R R10, SRZ ;  /* 0x00000000000a7805 */ /* 0x000fe4000001ff00 */
[----:B------:R-:W-:Y:S01]  /*2bd0*/  CS2R R8, SRZ ;  /* 0x0000000000087805 */ /* 0x000fe2000001ff00 */
[----:B-1----:R-:W-:-:S03]  /*2be0*/  ULEA UR6, UR5, UR4, 0x18 ;  /* 0x0000000405067291 */ /* 0x002fc6000f8ec0ff */
[----:B------:R-:W-:-:S09]  /*2bf0*/  UMOV UR5, URZ ;  /* 0x000000ff00057c82 */ /* 0x000fd20008000000 */
.L_x_50:
[----:B------:R-:W-:Y:S02]  /*2c00*/  LEA R0, R8, UR6, 0x3 ;  /* 0x0000000608007c11 */ /* 0x000fe4000f8e18ff */
[----:B------:R-:W-:-:S03]  /*2c10*/  SHF.L.U32 R5, R9, 0x1f, RZ ;  /* 0x0000001f09057819 */ /* 0x000fc600000006ff */
[----:B------:R-:W-:Y:S01]  /*2c20*/  VIADD R4, R0, 0xf0 ;  /* 0x000000f000047836 */ /* 0x000fe20000000000 */
[----:B------:R-:W1:Y:S02]  /*2c30*/  SYNCS.PHASECHK.TRANS64.TRYWAIT P0, [R0+URZ+0xe0], R5 ;  /* 0x0000e005000075a7 */ /* 0x000e6400080011ff */
[----:B-1----:R-:W-:Y:S05]  /*2c40*/  @!P0 BRA `(.L_x_47) ;  /* 0x0000007000088947 */ /* 0x002fea0003800000 */
.L_x_156:
[----:B------:R-:W-:Y:S01]  /*2c50*/  ULEA UR4, UR5, UR6, 0x3 ;  /* 0x0000000605047291 */ /* 0x000fe2000f8e18ff */
[----:B------:R-:W-:Y:S01]  /*2c60*/  PRMT R4, RZ, 0x654, R4 ;  /* 0x00000654ff047816 */ /* 0x000fe20000000004 */
[----:B-1----:R-:W-:Y:S01]  /*2c70*/  @!P2 IMAD.MOV.U32 R5, RZ, RZ, 0x10 ;  /* 0x00000010ff05a424 */ /* 0x002fe200078e00ff */
[----:B------:R-:W-:Y:S01]  /*2c80*/  SHF.L.U32 R7, R12, 0x1f, RZ ;  /* 0x0000001f0c077819 */ /* 0x000fe200000006ff */
[----:B------:R-:W-:Y:S01]  /*2c90*/  UIADD3 UR7, UPT, UPT, UR4, 0x80, URZ ;  /* 0x0000008004077890 */ /* 0x000fe2000fffe0ff */
[----:B------:R1:W-:Y:S05]  /*2ca0*/  SYNCS.ARRIVE.TRANS64.RED.A1T0 RZ, [R4+URZ], RZ ;  /* 0x000000ff04ff79a7 */ /* 0x0003ea00081004ff */
[----:B------:R-:W-:Y:S01]  /*2cb0*/  IMAD.U32 R0, RZ, RZ, UR7 ;  /* 0x00000007ff007e24 */ /* 0x000fe2000f8e00ff */
[----:B------:R-:W2:Y:S04]  /*2cc0*/  SYNCS.PHASECHK.TRANS64.TRYWAIT P0, [UR4+0x90], R7 ;  /* 0x00009007ff0075a7 */ /* 0x000ea80008001104 */
[----:B------:R-:W-:Y:S01]  /*2cd0*/  PRMT R13, R3, 0x654, R0 ;  /* 0x00000654030d7816 */ /* 0x000fe20000000000 */
[----:B-12---:R-:W-:Y:S06]  /*2ce0*/  @!P0 BRA `(.L_x_48) ;  /* 0x0000006c00f48947 */ /* 0x006fec0003800000 */
.L_x_158:
[----:B------:R-:W-:Y:S01]  /*2cf0*/  ULEA UR8, UR5, UR6, 0x4 ;  /* 0x0000000605087291 */ /* 0x000fe2000f8e20ff */
[----:B------:R-:W-:Y:S01]  /*2d00*/  SEL R2, R13, R2, !P2 ;  /* 0x000000020d027207 */ /* 0x000fe20005000000 */
[----:B------:R-:W-:Y:S01]  /*2d10*/  UIADD3 UR9, UPT, UPT, UR4, 0x80, URZ ;  /* 0x0000008004097890 */ /* 0x000fe2000fffe0ff */
[----:B-1----:R-:W-:Y:S01]  /*2d20*/  LEA R0, R11, UR6, 0x3 ;  /* 0x000000060b007c11 */ /* 0x002fe2000f8e18ff */
[----:B------:R-:W-:Y:S01]  /*2d30*/  UIADD3 UR8, UPT, UPT, UR8, 0x110, URZ ;  /* 0x0000011008087890 */ /* 0x000fe2000fffe0ff */
[----:B------:R1:W-:Y:S01]  /*2d40*/  @!P2 SYNCS.ARRIVE.TRANS64.RED RZ, [R2+URZ], R5 ;  /* 0x0000000502ffa9a7 */ /* 0x0003e200080004ff */
[----:B------:R-:W-:Y:S01]  /*2d50*/  UIADD3 UR4, UPT, UPT, UR5, 0x1, URZ ;  /* 0x0000000105047890 */ /* 0x000fe2000fffe0ff */
[----:B------:R-:W-:-:S03]  /*2d60*/  VIADD R8, R8, 0x1 ;  /* 0x0000000108087836 */ /* 0x000fc60000000000 */
[----:B------:R-:W-:Y:S02]  /*2d70*/  UISETP.NE.AND UP0, UPT, UR4, 0x2, UPT ;  /* 0x000000020400788c */ /* 0x000fe4000bf05270 */
[----:B------:R-:W-:Y:S01]  /*2d80*/  ISETP.NE.AND P0, PT, R8, 0x2, PT ;  /* 0x000000020800780c */ /* 0x000fe20003f05270 */
[----:B------:R-:W-:Y:S06]  /*2d90*/  UGETNEXTWORKID.BROADCAST [UR8], [UR9] ;  /* 0x00000000080073ca */ /* 0x000fec0008000100 */
[----:B------:R-:W-:Y:S02]  /*2da0*/  USEL UR7, URZ, 0x1, UP0 ;  /* 0x00000001ff077887 */ /* 0x000fe40008000000 */
[----:B------:R-:W-:-:S04]  /*2db0*/  USEL UR5, UR4, URZ, UP0 ;  /* 0x000000ff04057287 */ /* 0x000fc80008000000 */
[----:B------:R-:W-:Y:S02]  /*2dc0*/  LOP3.LUT R12, R12, UR7, RZ, 0x3c, !PT ;  /* 0x000000070c0c7c12 */ /* 0x000fe4000f8e3cff */
[----:B-1----:R-:W-:-:S04]  /*2dd0*/  SHF.L.U32 R5, R10, 0x1f, RZ ;  /* 0x0000001f0a057819 */ /* 0x002fc800000006ff */
[----:B------:R-:W1:Y:S02]  /*2de0*/  SYNCS.PHASECHK.TRANS64.TRYWAIT P1, [R0+URZ+0x80], R5 ;  /* 0x00008005000075a7 */ /* 0x000e6400080211ff */
[----:B-1----:R-:W-:Y:S05]  /*2df0*/  @!P1 BRA `(.L_x_49) ;  /* 0x0000006c00c89947 */ /* 0x002fea0003800000 */
.L_x_159:
[C---:B------:R-:W-:Y:S01]  /*2e00*/  LEA R4, R11.reuse, UR6, 0x4 ;  /* 0x000000060b047c11 */ /* 0x040fe2000f8e20ff */
[----:B-1----:R-:W-:Y:S01]  /*2e10*/  VIADD R0, R0, 0x90 ;  /* 0x0000009000007836 */ /* 0x002fe20000000000 */
[----:B------:R-:W-:Y:S01]  /*2e20*/  SEL R8, R8, RZ, P0 ;  /* 0x000000ff08087207 */ /* 0x000fe20000000000 */
[----:B------:R-:W-:-:S03]  /*2e30*/  VIADD R11, R11, 0x1 ;  /* 0x000000010b0b7836 */ /* 0x000fc60000000000 */
[----:B------:R-:W1:Y:S01]  /*2e40*/  LDS.128 R4, [R4+0x110] ;  /* 0x0001100004047984 */ /* 0x000e620000000c00 */
[----:B------:R-:W-:Y:S02]  /*2e50*/  PRMT R0, RZ, 0x654, R0 ;  /* 0x00000654ff007816 */ /* 0x000fe40000000000 */
[C---:B------:R-:W-:Y:S01]  /*2e60*/  ISETP.NE.AND P1, PT, R11.reuse, 0x2, PT ;  /* 0x000000020b00780c */ /* 0x040fe20003f25270 */
[----:B------:R-:W-:Y:S01]  /*2e70*/  @!PT LDS RZ, [RZ] ;  /* 0x00000000fffff984 */ /* 0x000fe20000000800 */
[----:B------:R-:W-:Y:S01]  /*2e80*/  @!PT LDS RZ, [RZ] ;  /* 0x00000000fffff984 */ /* 0x000fe20000000800 */
[----:B------:R-:W-:Y:S01]  /*2e90*/  @!PT LDS RZ, [RZ] ;  /* 0x00000000fffff984 */ /* 0x000fe20000000800 */
[----:B------:R-:W-:Y:S01]  /*2ea0*/  @!PT LDS RZ, [RZ] ;  /* 0x00000000fffff984 */ /* 0x000fe20000000800 */
[----:B------:R2:W-:Y:S06]  /*2eb0*/  MEMBAR.ALL.CTA ;  /* 0x0000000000007992 */ /* 0x0005ec0000008000 */
[----:B--2---:R-:W2:Y:S01]  /*2ec0*/  FENCE.VIEW.ASYNC.S ;  /* 0x00000000000073c6 */ /* 0x004ea20000000000 */
[----:B------:R-:W-:Y:S01]  /*2ed0*/  SEL R11, R11, RZ, P1 ;  /* 0x000000ff0b0b7207 */ /* 0x000fe20000800000 */
[----:B--2---:R2:W-:Y:S01]  /*2ee0*/  SYNCS.ARRIVE.TRANS64.RED.A1T0 RZ, [R0+URZ], RZ ;  /* 0x000000ff00ff79a7 */ /* 0x0045e200081004ff */
[----:B-1----:R-:W-:-:S02]  /*2ef0*/  LOP3.LUT P3, RZ, R6, 0x1, RZ, 0xc0, !PT ;  /* 0x0000000106ff7812 */ /* 0x002fc4000786c0ff */
[----:B------:R-:W-:-:S04]  /*2f00*/  SEL R5, RZ, 0x1, P1 ;  /* 0x00000001ff057807 */ /* 0x000fc80000800000 */
[----:B------:R-:W-:Y:S02]  /*2f10*/  LOP3.LUT R10, R10, R5, RZ, 0x3c, !PT ;  /* 0x000000050a0a7212 */ /* 0x000fe400078e3cff */
[----:B--2---:R-:W-:-:S04]  /*2f20*/  SEL R0, RZ, 0x1, P0 ;  /* 0x00000001ff007807 */ /* 0x004fc80000000000 */
[----:B------:R-:W-:Y:S01]  /*2f30*/  LOP3.LUT R9, R9, R0, RZ, 0x3c, !PT ;  /* 0x0000000009097212 */ /* 0x000fe200078e3cff */
[----:B------:R-:W-:Y:S06]  /*2f40*/  @P3 BRA `(.L_x_50) ;  /* 0xfffffffc002c3947 */ /* 0x000fec000383ffff */
[----:B------:R-:W-:Y:S01]  /*2f50*/  ULEA UR4, UR5, UR6, 0x3 ;  /* 0x0000000605047291 */ /* 0x000fe2000f8e18ff */
[----:B------:R-:W-:-:S08]  /*2f60*/  SHF.L.U32 R3, R12, 0x1f, RZ ;  /* 0x0000001f0c037819 */ /* 0x000fd000000006ff */
[----:B------:R-:W1:Y:S02]  /*2f70*/  SYNCS.PHASECHK.TRANS64 P0, [UR4+0x90], R3 ;  /* 0x00009003ff0075a7 */ /* 0x000e640008001004 */
[----:B-1----:R-:W-:Y:S05]  /*2f80*/  @P0 BRA `(.L_x_51) ;  /* 0x0000000000080947 */ /* 0x002fea0003800000 */
[----:B------:R-:W1:Y:S02]  /*2f90*/  SYNCS.PHASECHK.TRANS64.TRYWAIT P0, [UR4+0x90], R3 ;  /* 0x00009003ff0075a7 */ /* 0x000e640008001104 */
[----:B-1----:R-:W-:Y:S05]  /*2fa0*/  @!P0 BRA `(.L_x_52) ;  /* 0x0000006c00708947 */ /* 0x002fea0003800000 */
.L_x_51:
[----:B------:R-:W-:-:S04]  /*2fb0*/  UIADD3 UR7, UPT, UPT, UR5, 0x1, URZ ;  /* 0x0000000105077890 */ /* 0x000fc8000fffe0ff */
[----:B------:R-:W-:-:S04]  /*2fc0*/  UISETP.NE.AND UP0, UPT, UR7, 0x2, UPT ;  /* 0x000000020700788c */ /* 0x000fc8000bf05270 */
[----:B------:R-:W-:Y:S02]  /*2fd0*/  USEL UR8, URZ, 0x1, UP0 ;  /* 0x00000001ff087887 */ /* 0x000fe40008000000 */
[----:B------:R-:W-:-:S04]  /*2fe0*/  USEL UR7, UR7, URZ, UP0 ;  /* 0x000000ff07077287 */ /* 0x000fc80008000000 */
[----:B------:R-:W-:Y:S01]  /*2ff0*/  ULEA UR7, UR7, UR6, 0x3 ;  /* 0x0000000607077291 */ /* 0x000fe2000f8e18ff */
[----:B-1----:R-:W-:-:S04]  /*3000*/  LOP3.LUT R3, R12, UR8, RZ, 0x3c, !PT ;  /* 0x000000080c037c12 */ /* 0x002fc8000f8e3cff */
[----:B------:R-:W-:-:S04]  /*3010*/  SHF.L.U32 R0, R3, 0x1f, RZ ;  /* 0x0000001f03007819 */ /* 0x000fc800000006ff */
[----:B------:R-:W1:Y:S02]  /*3020*/  SYNCS.PHASECHK.TRANS64 P0, [UR7+0x90], R0 ;  /* 0x00009000ff0075a7 */ /* 0x000e640008001007 */
[----:B-1----:R-:W-:Y:S05]  /*3030*/  @P0 EXIT ;  /* 0x000000000000094d */ /* 0x002fea0003800000 */
[----:B------:R-:W-:Y:S02]  /*3040*/  SHF.L.U32 R3, R3, 0x1f, RZ ;  /* 0x0000001f03037819 */ /* 0x000fe400000006ff */
[----:B------:R-:W-:-:S07]  /*3050*/  MOV R0, UR7 ;  /* 0x0000000700007c02 */ /* 0x000fce0008000f00 */
.L_x_53:
[----:B-1----:R1:W2:Y:S02]  /*3060*/  SYNCS.PHASECHK.TRANS64.TRYWAIT P0, [R0+URZ+0x90], R3 ;  /* 0x00009003000075a7 */ /* 0x0022a400080011ff */
[----:B--2---:R-:W-:Y:S05]  /*3070*/  @!P0 NANOSLEEP.SYNCS 0x989680 ;  /* 0x009896800000895d */ /* 0x004fea0003900000 */
[----:B------:R-:W2:Y:S02]  /*3080*/  @!P0 SYNCS.PHASECHK.TRANS64 P0, [R0+URZ+0x90], R3 ;  /* 0x00009003000085a7 */ /* 0x000ea400080010ff */
[----:B--2---:R-:W-:Y:S05]  /*3090*/  @P0 EXIT ;  /* 0x000000000000094d */ /* 0x004fea0003800000 */
[----:B------:R-:W-:Y:S05]  /*30a0*/  BRA `(.L_x_53) ;  /* 0xfffffffc00ec7947 */ /* 0x000fea000383ffff */
.L_x_46:
[----:B------:R-:W-:Y:S05]  /*30b0*/  BRA.U UP4, `(.L_x_54) ;  /* 0x0000001104dc7547 */ /* 0x000fea000b800000 */
[----:B------:R-:W1:Y:S01]  /*30c0*/  S2UR UR7, SR_CgaCtaId ;  /* 0x00000000000779c3 */ /* 0x000e620000008800 */
[----:B------:R-:W-:Y:S01]  /*30d0*/  UMOV UR4, 0x40 ;  /* 0x0000004000047882 */ /* 0x000fe20000000000 */
[----:B------:R-:W-:Y:S01]  /*30e0*/  NOP ;  /* 0x0000000000007918 */ /* 0x000fe20000000000 */
[----:B------:R-:W-:Y:S01]  /*30f0*/  UMOV UR6, 0x400 ;  /* 0x0000040000067882 */ /* 0x000fe20000000000 */
[----:B-1----:R-:W-:Y:S02]  /*3100*/  ULEA UR5, UR7, UR4, 0x18 ;  /* 0x0000000407057291 */ /* 0x002fe4000f8ec0ff */
[----:B------:R-:W-:-:S07]  /*3110*/  ULEA UR6, UR7, UR6, 0x18 ;  /* 0x0000000607067291 */ /* 0x000fce000f8ec0ff */
[----:B------:R-:W1:Y:S02]  /*3120*/  LDS.U8 R3, [UR5+0x1c] ;  /* 0x00001c05ff037984 */ /* 0x000e640008000000 */
[----:B-1----:R-:W-:-:S13]  /*3130*/  ISETP.NE.AND P0, PT, R3, RZ, PT ;  /* 0x000000ff0300720c */ /* 0x002fda0003f05270 */
[----:B------:R-:W-:Y:S05]  /*3140*/  @P0 BRA `(.L_x_55) ;  /* 0x0000000400080947 */ /* 0x000fea0003800000 */
[----:B------:R-:W-:Y:S02]  /*3150*/  UISETP.NE.U32.AND UP1, UPT, UR46, 0x1, UPT ;  /* 0x000000012e00788c */ /* 0x000fe4000bf25070 */
[----:B------:R-:W-:-:S07]  /*3160*/  UIADD3 UR7, UPT, UPT, UR5, 0x8, URZ ;  /* 0x0000000805077890 */ /* 0x000fce000fffe0ff */
[----:B------:R-:W-:Y:S05]  /*3170*/  BRA.U !UP1, `(.L_x_56) ;  /* 0x00000001099c7547 */ /* 0x000fea000b800000 */
[----:B------:R-:W-:Y:S01]  /*3180*/  ELECT P0, URZ, PT ;  /* 0x0000000000ff782f */ /* 0x000fe20003800000 */
[----:B------:R-:W-:-:S12]  /*3190*/  BSSY B0, `(.L_x_56) ;  /* 0x0000025000007945 */ /* 0x000fd80003800000 */
[----:B------:R-:W-:Y:S05]  /*31a0*/  @!P0 BRA `(.L_x_57) ;  /* 0x00000000008c8947 */ /* 0x000fea0003800000 */
[----:B------:R-:W-:-:S05]  /*31b0*/  UMOV UR4, 0x10 ;  /* 0x0000001000047882 */ /* 0x000fca0000000000 */
[----:B------:R-:W-:Y:S04]  /*31c0*/  DEPBAR.LE SB1, 0x36 ;  /* 0x00009d800000791a */ /* 0x000fe80000000000 */
[----:B------:R-:W1:Y:S02]  /*31d0*/  UTCATOMSWS.2CTA.FIND_AND_SET.ALIGN UP0, UR4, UR4 ;  /* 0x00000004000475e3 */ /* 0x000e640008200800 */
[----:B-1----:R-:W-:Y:S01]  /*31e0*/  MOV R10, UR4 ;  /* 0x00000004000a7c02 */ /* 0x002fe20008000f00 */
[----:B------:R-:W-:Y:S06]  /*31f0*/  BRA.U UP0, `(.L_x_58) ;  /* 0x0000000100187547 */ /* 0x000fec000b800000 */
.L_x_59:
[----:B------:R-:W-:Y:S05]  /*3200*/  NANOSLEEP 0x64 ;  /* 0x000000640000795d */ /* 0x000fea0003800000 */
[----:B------:R-:W-:-:S05]  /*3210*/  UMOV UR4, 0x10 ;  /* 0x0000001000047882 */ /* 0x000fca0000000000 */
[----:B------:R-:W-:Y:S04]  /*3220*/  DEPBAR.LE SB1, 0x36 ;  /* 0x00009d800000791a */ /* 0x000fe80000000000 */
[----:B------:R-:W1:Y:S02]  /*3230*/  UTCATOMSWS.2CTA.FIND_AND_SET.ALIGN UP0, UR4, UR4 ;  /* 0x00000004000475e3 */ /* 0x000e640008200800 */
[----:B-1----:R-:W-:Y:S01]  /*3240*/  MOV R10, UR4 ;  /* 0x00000004000a7c02 */ /* 0x002fe20008000f00 */
[----:B------:R-:W-:Y:S05]  /*3250*/  BRA.U !UP0, `(.L_x_59) ;  /* 0xfffffffd08e87547 */ /* 0x000fea000b83ffff */
.L_x_58:
[----:B------:R-:W1:Y:S01]  /*3260*/  LDS R6, [UR5+0x10] ;  /* 0x00001005ff067984 */ /* 0x000e620008000800 */
[----:B------:R-:W-:Y:S01]  /*3270*/  IMAD.U32 R3, RZ, RZ, UR6 ;  /* 0x00000006ff037e24 */ /* 0x000fe2000f8e00ff */
[----:B------:R-:W-:-:S03]  /*3280*/  MOV R4, UR45 ;  /* 0x0000002d00047c02 */ /* 0x000fc60008000f00 */
[----:B------:R-:W-:Y:S01]  /*3290*/  VIADD R3, R3, 0x130 ;  /* 0x0000013003037836 */ /* 0x000fe20000000000 */
[----:B-1----:R-:W-:-:S04]  /*32a0*/  SHF.L.U32 R6, R6, 0x1f, RZ ;  /* 0x0000001f06067819 */ /* 0x002fc800000006ff */
[----:B------:R-:W1:Y:S02]  /*32b0*/  SYNCS.PHASECHK.TRANS64.TRYWAIT P0, [UR5+0x8], R6 ;  /* 0x00000806ff0075a7 */ /* 0x000e640008001105 */
[----:B-1----:R-:W-:Y:S05]  /*32c0*/  @P0 BRA `(.L_x_60) ;  /* 0x0000000000080947 */ /* 0x002fea0003800000 */
[----:B------:R-:W1:Y:S02]  /*32d0*/  SYNCS.PHASECHK.TRANS64.TRYWAIT P0, [UR5+0x8], R6 ;  /* 0x00000806ff0075a7 */ /* 0x000e640008001105 */
[----:B-1----:R-:W-:Y:S05]  /*32e0*/  @!P0 BRA `(.L_x_61) ;  /* 0x0000006800b88947 */ /* 0x002fea0003800000 */
.L_x_60:
[----:B------:R-:W-:Y:S01]  /*32f0*/  PRMT R4, R4, 0x654, R3 ;  /* 0x0000065404047816 */ /* 0x000fe20000000003 */
[----:B------:R-:W-:Y:S01]  /*3300*/  HFMA2 R3, -RZ, RZ, 0, 5.9604644775390625e-08 ;  /* 0x00000001ff037431 */ /* 0x000fe200000001ff */
[----:B------:R-:W-:Y:S01]  /*3310*/  UPRMT UR4, UR45, 0x654, UR7 ;  /* 0x000006542d047896 */ /* 0x000fe20008000007 */
[----:B------:R-:W-:Y:S02]  /*3320*/  IMAD.MOV.U32 R7, RZ, RZ, 0xffff ;  /* 0x0000ffffff077424 */ /* 0x000fe400078e00ff */
[----:B-1----:R-:W-:Y:S02]  /*3330*/  IMAD.MOV.U32 R6, RZ, RZ, 0x4 ;  /* 0x00000004ff067424 */ /* 0x002fe400078e00ff */
[----:B------:R-:W-:Y:S01]  /*3340*/  IMAD.SHL.U32 R9, R10, 0x20, RZ ;  /* 0x000000200a097824 */ /* 0x000fe200078e00ff */
[----:B------:R-:W-:Y:S02]  /*3350*/  MOV R5, UR4 ;  /* 0x0000000400057c02 */ /* 0x000fe40008000f00 */
[-C--:B------:R-:W-:Y:S01]  /*3360*/  SHF.L.U32 R8, R7, R10.reuse, RZ ;  /* 0x0000000a07087219 */ /* 0x080fe200000006ff */
[----:B------:R1:W-:Y:S01]  /*3370*/  SYNCS.ARRIVE.TRANS64.RED RZ, [UR4], R6 ;  /* 0x00000006ffff79a7 */ /* 0x0003e20008000404 */
[----:B------:R-:W-:Y:S01]  /*3380*/  SHF.L.U32 R7, R3, R10, RZ ;  /* 0x0000000a03077219 */ /* 0x000fe200000006ff */
[----:B------:R1:W-:Y:S04]  /*3390*/  STS [UR6+0x130], R9 ;  /* 0x00013009ff007988 */ /* 0x0003e80008000806 */
[----:B------:R1:W-:Y:S04]  /*33a0*/  STAS [R4.64], R10 ;  /* 0x0000000a04007dbd */ /* 0x0003e8000c0008ff */
[----:B------:R1:W-:Y:S04]  /*33b0*/  ATOMS.OR RZ, [UR5+0x14], R8 ;  /* 0x00001408ffff798c */ /* 0x0003e8000b000005 */
[----:B------:R1:W-:Y:S04]  /*33c0*/  ATOMS.OR RZ, [UR5+0x18], R7 ;  /* 0x00001807ffff798c */ /* 0x0003e8000b000005 */
[----:B------:R1:W-:Y:S02]  /*33d0*/  ATOMS.XOR RZ, [UR5+0x10], R3 ;  /* 0x00001003ffff798c */ /* 0x0003e4000b800005 */
.L_x_57:
[----:B------:R-:W-:Y:S05]  /*33e0*/  BSYNC B0 ;  /* 0x0000000000007941 */ /* 0x000fea0003800000 */
.L_x_56:
[----:B------:R-:W-:Y:S05]  /*33f0*/  BRA.U UP1, `(.L_x_62) ;  /* 0x00000001016c7547 */ /* 0x000fea000b800000 */
[----:B------:R-:W-:-:S03]  /*3400*/  UMOV UR4, 0xffffffff ;  /* 0xffffffff00047882 */ /* 0x000fc60000000000 */
[----:B------:R-:W-:Y:S05]  /*3410*/  BRA.DIV UR4, `(.L_x_63) ;  /* 0x0000006a04847947 */ /* 0x000fea000b800000 */
[----:B------:R-:W-:-:S13]  /*3420*/  ELECT P0, URZ, PT ;  /* 0x0000000000ff782f */ /* 0x000fda0003800000 */
.L_x_163:
[----:B------:R-:W-:Y:S05]  /*3430*/  @!P0 BRA `(.L_x_62) ;  /* 0x00000000005c8947 */ /* 0x000fea0003800000 */
[----:B-1----:R-:W1:Y:S02]  /*3440*/  LDS R4, [UR5+0x10] ;  /* 0x00001005ff047984 */ /* 0x002e640008000800 */
[----:B-1----:R-:W-:-:S04]  /*3450*/  SHF.L.U32 R4, R4, 0x1f, RZ ;  /* 0x0000001f04047819 */ /* 0x002fc800000006ff */
[----:B------:R-:W1:Y:S02]  /*3460*/  SYNCS.PHASECHK.TRANS64.TRYWAIT P0, [UR5+0x8], R4 ;  /* 0x00000804ff0075a7 */ /* 0x000e640008001105 */
[----:B-1----:R-:W-:Y:S05]  /*3470*/  @P0 BRA `(.L_x_64) ;  /* 0x0000000000080947 */ /* 0x002fea0003800000 */
[----:B------:R-:W1:Y:S02]  /*3480*/  SYNCS.PHASECHK.TRANS64.TRYWAIT P0, [UR5+0x8], R4 ;  /* 0x00000804ff0075a7 */ /* 0x000e640008001105 */
[----:B-1----:R-:W-:Y:S05]  /*3490*/  @!P0 BRA `(.L_x_65) ;  /* 0x0000006800888947 */ /* 0x002fea0003800000 */
.L_x_64:
[----:B------:R-:W2:Y:S01]  /*34a0*/  LDS R6, [UR6+0x130] ;  /* 0x00013006ff067984 */ /* 0x000ea20008000800 */
[----:B-1----:R-:W-:Y:S02]  /*34b0*/  HFMA2 R3, -RZ, RZ, 0, 5.9604644775390625e-08 ;  /* 0x00000001ff037431 */ /* 0x002fe400000001ff */
[----:B------:R-:W-:Y:S01]  /*34c0*/  IMAD.MOV.U32 R4, RZ, RZ, 0xffff ;  /* 0x0000ffffff047424 */ /* 0x000fe200078e00ff */
[----:B------:R-:W-:Y:S01]  /*34d0*/  UPRMT UR4, UR45, 0x654, UR7 ;  /* 0x000006542d047896 */ /* 0x000fe20008000007 */
[----:B--2---:R-:W-:-:S03]  /*34e0*/  IMAD.SHL.U32 R5, R6, 0x20, RZ ;  /* 0x0000002006057824 */ /* 0x004fc600078e00ff */
[-C--:B------:R-:W-:Y:S02]  /*34f0*/  SHF.L.U32 R4, R4, R6.reuse, RZ ;  /* 0x0000000604047219 */ /* 0x080fe400000006ff */
[----:B------:R-:W-:Y:S01]  /*3500*/  SHF.L.U32 R6, R3, R6, RZ ;  /* 0x0000000603067219 */ /* 0x000fe200000006ff */
[----:B------:R2:W-:Y:S04]  /*3510*/  STS [UR6+0x130], R5 ;  /* 0x00013005ff007988 */ /* 0x0005e80008000806 */
[----:B------:R2:W-:Y:S04]  /*3520*/  ATOMS.OR RZ, [UR5+0x14], R4 ;  /* 0x00001404ffff798c */ /* 0x0005e8000b000005 */
[----:B------:R2:W-:Y:S01]  /*3530*/  ATOMS.OR RZ, [UR5+0x18], R6 ;  /* 0x00001806ffff798c */ /* 0x0005e2000b000005 */
[----:B------:R-:W-:Y:S03]  /*3540*/  SYNCS.ARRIVE.TRANS64.RED.A1T0 RZ, [UR4], RZ ;  /* 0x000000ffffff79a7 */ /* 0x000fe60008100404 */
[----:B------:R2:W-:Y:S01]  /*3550*/  ATOMS.XOR RZ, [UR5+0x10], R3 ;  /* 0x00001003ffff798c */ /* 0x0005e2000b800005 */
[----:B------:R-:W-:Y:S05]  /*3560*/  BRA `(.L_x_62) ;  /* 0x0000000000107947 */ /* 0x000fea0003800000 */
.L_x_55:
[----:B------:R-:W-:Y:S02]  /*3570*/  MOV R3, 0xffffffff ;  /* 0xffffffff00037802 */ /* 0x000fe40000000f00 */
[----:B------:R-:W-:-:S03]  /*3580*/  MOV R4, 0x35b0 ;  /* 0x000035b000047802 */ /* 0x000fc60000000f00 */
[----:B------:R1:W-:Y:S04]  /*3590*/  STS [UR6+0x130], R3 ;  /* 0x00013003ff007988 */ /* 0x0003e80008000806 */
[----:B-1---5:R-:W-:Y:S05]  /*35a0*/  CALL.REL.NOINC `($__internal_1_$__cuda_sm10x_tcgen05_guardrail_trap_phase_invalid_during_alloc) ;  /* 0x00000070005c7944 */ /* 0x022fea0003c00000 */
.L_x_62:
[----:B------:R-:W-:Y:S05]  /*35b0*/  WARPSYNC.ALL ;  /* 0x0000000000007948 */ /* 0x000fea0003800000 */
[----:B------:R-:W3:Y:S01]  /*35c0*/  S2UR UR4, SR_CgaCtaId ;  /* 0x00000000000479c3 */ /* 0x000ee20000008800 */
[----:B------:R-:W-:Y:S01]  /*35d0*/  UMOV UR26, 0x400 ;  /* 0x00000400001a7882 */ /* 0x000fe20000000000 */
[----:B------:R-:W-:-:S06]  /*35e0*/  NOP ;  /* 0x0000000000007918 */ /* 0x000fcc0000000000 */
[----:B------:R-:W-:Y:S06]  /*35f0*/  BAR.ARV 0x6, 0xa0 ;  /* 0x0182800000007b1d */ /* 0x000fec0000002000 */
[----:B------:R-:W4:Y:S01]  /*3600*/  LDCU UR6, c[0x0][0x38c] ;  /* 0x00007180ff0677ac */ /* 0x000f220008000800 */
[----:B------:R-:W-:Y:S01]  /*3610*/  LOP3.LUT R0, R0, 0xffff, RZ, 0xc0, !PT ;  /* 0x0000ffff00007812 */ /* 0x000fe200078ec0ff */
[----:B-1----:R-:W-:Y:S01]  /*3620*/  IMAD.MOV.U32 R9, RZ, RZ, 0x1 ;  /* 0x00000001ff097424 */ /* 0x002fe200078e00ff */
[----:B------:R-:W-:Y:S01]  /*3630*/  LOP3.LUT R2, R2, 0xffff, RZ, 0xc0, !PT ;  /* 0x0000ffff02027812 */ /* 0x000fe200078ec0ff */
[----:B------:R-:W-:Y:S01]  /*3640*/  IMAD.MOV.U32 R8, RZ, RZ, RZ ;  /* 0x000000ffff087224 */ /* 0x000fe200078e00ff */
[----:B------:R-:W-:Y:S01]  /*3650*/  R2UR UR42, R0 ;  /* 0x00000000002a72ca */ /* 0x000fe200000e0000 */
[----:B------:R-:W-:Y:S01]  /*3660*/  UMOV UR32, URZ ;  /* 0x000000ff00207c82 */ /* 0x000fe20008000000 */
[----:B------:R-:W-:Y:S01]  /*3670*/  R2UR UR28, R2 ;  /* 0x00000000021c72ca */ /* 0x000fe200000e0000 */
[----:B------:R-:W-:Y:S01]  /*3680*/  UMOV UR23, URZ ;  /* 0x000000ff00177c82 */ /* 0x000fe20008000000 */
[----:B------:R-:W-:Y:S01]  /*3690*/  UMOV UR22, URZ ;  /* 0x000000ff00167c82 */ /* 0x000fe20008000000 */
[----:B---3--:R-:W-:-:S02]  /*36a0*/  ULEA UR26, UR4, UR26, 0x18 ;  /* 0x0000001a041a7291 */ /* 0x008fc4000f8ec0ff */
[----:B------:R-:W-:Y:S02]  /*36b0*/  UISETP.NE.AND UP3, UPT, UR46, URZ, UPT ;  /* 0x000000ff2e00728c */ /* 0x000fe4000bf65270 */
[----:B------:R-:W-:Y:S02]  /*36c0*/  UIADD3 UR5, UPT, UPT, UR26, 0x8400, URZ ;  /* 0x000084001a057890 */ /* 0x000fe4000fffe0ff */
[----:B------:R-:W-:Y:S02]  /*36d0*/  UIADD3 UR4, UPT, UPT, UR26, 0x14400, URZ ;  /* 0x000144001a047890 */ /* 0x000fe4000fffe0ff */
[----:B----4-:R-:W-:Y:S01]  /*36e0*/  UIADD3 UR6, UPT, UPT, UR6, 0x3f, URZ ;  /* 0x0000003f06067890 */ /* 0x010fe2000fffe0ff */
[----:B--2---:R-:W1:Y:S01]  /*36f0*/  LDS R3, [UR26+0x130] ;  /* 0x0001301aff037984 */ /* 0x004e620008000800 */
[----:B------:R-:W-:Y:S02]  /*3700*/  USHF.R.U32.HI UR5, URZ, 0x4, UR5 ;  /* 0x00000004ff057899 */ /* 0x000fe40008011605 */
[----:B------:R-:W-:-:S02]  /*3710*/  USHF.R.S32.HI UR33, URZ, 0x1f, UR6 ;  /* 0x0000001fff217899 */ /* 0x000fc40008011406 */
[----:B------:R-:W-:Y:S02]  /*3720*/  USHF.R.U32.HI UR4, URZ, 0x4, UR4 ;  /* 0x00000004ff047899 */ /* 0x000fe40008011604 */
[----:B------:R-:W-:Y:S02]  /*3730*/  ULEA.HI UR33, UR33, UR6, URZ, 0x6 ;  /* 0x0000000621217291 */ /* 0x000fe4000f8f30ff */
[----:B------:R-:W-:Y:S02]  /*3740*/  ULOP3.LUT UR5, UR5, 0x3fff, URZ, 0xc0, !UPT ;  /* 0x00003fff05057892 */ /* 0x000fe4000f8ec0ff */
[----:B------:R-:W-:Y:S02]  /*3750*/  USHF.R.S32.HI UR33, URZ, 0x6, UR33 ;  /* 0x00000006ff217899 */ /* 0x000fe40008011421 */
[----:B------:R-:W-:Y:S02]  /*3760*/  ULOP3.LUT UR30, UR4, 0x3fff, URZ, 0xc0, !UPT ;  /* 0x00003fff041e7892 */ /* 0x000fe4000f8ec0ff */
[----:B------:R-:W-:Y:S01]  /*3770*/  UISETP.LT.AND UP0, UPT, UR33, 0x1, UPT ;  /* 0x000000012100788c */ /* 0x000fe2000bf01270 */
[----:B------:R-:W-:Y:S01]  /*3780*/  UMOV UR40, 0x0 ;  /* 0x0000000000287882 */ /* 0x000fe20000000000 */
[----:B------:R-:W-:Y:S01]  /*3790*/  UMOV UR41, 0x10200490 ;  /* 0x1020049000297882 */ /* 0x000fe20000000000 */
[----:B------:R-:W-:-:S02]  /*37a0*/  ULOP3.LUT UR29, UR5, 0x10000, URZ, 0xfc, !UPT ;  /* 0x00010000051d7892 */ /* 0x000fc4000f8efcff */
[----:B------:R-:W-:Y:S02]  /*37b0*/  ULOP3.LUT UR30, UR30, 0x10000, URZ, 0xfc, !UPT ;  /* 0x000100001e1e7892 */ /* 0x000fe4000f8efcff */
[----:B------:R-:W-:Y:S01]  /*37c0*/  USEL UR43, UR33, 0x1, !UP0 ;  /* 0x00000001212b7887 */ /* 0x000fe2000c000000 */
[----:B------:R-:W-:Y:S01]  /*37d0*/  UMOV UR38, 0x0 ;  /* 0x0000000000267882 */ /* 0x000fe20000000000 */
[----:B------:R-:W-:Y:S01]  /*37e0*/  UMOV UR39, 0x10200490 ;  /* 0x1020049000277882 */ /* 0x000fe20000000000 */
[----:B------:R-:W-:Y:S01]  /*37f0*/  UMOV UR36, 0x0 ;  /* 0x0000000000247882 */ /* 0x000fe20000000000 */
[----:B------:R-:W-:Y:S01]  /*3800*/  UMOV UR37, 0x10200490 ;  /* 0x1020049000257882 */ /* 0x000fe20000000000 */
[----:B------:R-:W-:Y:S01]  /*3810*/  UMOV UR34, 0x0 ;  /* 0x0000000000227882 */ /* 0x000fe20000000000 */
[----:B------:R-:W-:Y:S01]  /*3820*/  UMOV UR35, 0x10200490 ;  /* 0x1020049000237882 */ /* 0x000fe20000000000 */
[----:B-1----:R-:W-:Y:S02]  /*3830*/  R2UR UR44, R3 ;  /* 0x00000000032c72ca */ /* 0x002fe400000e0000 */
[----:B------:R-:W-:-:S13]  /*3840*/  CS2R R2, SRZ ;  /* 0x0000000000027805 */ /* 0x000fda000001ff00 */
.L_x_73:
[C---:B------:R-:W-:Y:S02]  /*3850*/  LEA R0, R8.reuse, UR26, 0x3 ;  /* 0x0000001a08007c11 */ /* 0x040fe4000f8e18ff */
[----:B------:R-:W-:Y:S02]  /*3860*/  SHF.L.U32 R5, R3, 0x1f, RZ ;  /* 0x0000001f03057819 */ /* 0x000fe400000006ff */
[----:B------:R-:W-:Y:S02]  /*3870*/  LEA R4, R8, UR26, 0x4 ;  /* 0x0000001a08047c11 */ /* 0x000fe4000f8e20ff */
[----:B------:R-:W1:Y:S02]  /*3880*/  SYNCS.PHASECHK.TRANS64.TRYWAIT P0, [R0+URZ+0x80], R5 ;  /* 0x00008005000075a7 */ /* 0x000e6400080011ff */
[----:B-1-3--:R-:W-:Y:S05]  /*3890*/  @!P0 BRA `(.L_x_66) ;  /* 0x0000006400a08947 */ /* 0x00afea0003800000 */
.L_x_164:
[----:B-1----:R-:W1:Y:S01]  /*38a0*/  LDS.128 R4, [R4+0x110] ;  /* 0x0001100004047984 */ /* 0x002e620000000c00 */
[----:B------:R-:W-:Y:S02]  /*38b0*/  VIADD R0, R0, 0x90 ;  /* 0x0000009000007836 */ /* 0x000fe40000000000 */
[----:B------:R-:W-:Y:S01]  /*38c0*/  VIADD R8, R8, 0x1 ;  /* 0x0000000108087836 */ /* 0x000fe20000000000 */
[----:B------:R-:W-:Y:S01]  /*38d0*/  @!PT LDS RZ, [RZ] ;  /* 0x00000000fffff984 */ /* 0x000fe20000000800 */
[----:B------:R-:W-:Y:S01]  /*38e0*/  @!PT LDS RZ, [RZ] ;  /* 0x00000000fffff984 */ /* 0x000fe20000000800 */
[----:B------:R-:W-:Y:S01]  /*38f0*/  @!PT LDS RZ, [RZ] ;  /* 0x00000000fffff984 */ /* 0x000fe20000000800 */
[----:B------:R-:W-:Y:S01]  /*3900*/  @!PT LDS RZ, [RZ] ;  /* 0x00000000fffff984 */ /* 0x000fe20000000800 */
[----:B------:R2:W-:Y:S06]  /*3910*/  MEMBAR.ALL.CTA ;  /* 0x0000000000007992 */ /* 0x0005ec0000008000 */
[----:B--2---:R-:W2:Y:S01]  /*3920*/  FENCE.VIEW.ASYNC.S ;  /* 0x00000000000073c6 */ /* 0x004ea20000000000 */
[----:B------:R-:W-:-:S04]  /*3930*/  PRMT R0, RZ, 0x654, R0 ;  /* 0x00000654ff007816 */ /* 0x000fc80000000000 */
[----:B--2---:R2:W-:Y:S01]  /*3940*/  SYNCS.ARRIVE.TRANS64.RED.A1T0 RZ, [R0+URZ], RZ ;  /* 0x000000ff00ff79a7 */ /* 0x0045e200081004ff */
[----:B-1----:R-:W-:Y:S01]  /*3950*/  LOP3.LUT P1, RZ, R6, 0x1, RZ, 0xc0, !PT ;  /* 0x0000000106ff7812 */ /* 0x002fe2000782c0ff */
[----:B--2---:R-:W-:-:S12]  /*3960*/  BRA.U UP3, `(.L_x_67) ;  /* 0x0000000503087547 */ /* 0x004fd8000b800000 */
[----:B------:R-:W1:Y:S01]  /*3970*/  LDCU UR4, c[0x0][0x38c] ;  /* 0x00007180ff0477ac */ /* 0x000e620008000800 */
[----:B------:R-:W-:Y:S02]  /*3980*/  PLOP3.LUT P2, PT, PT, PT, PT, 0x80, 0x8 ;  /* 0x000000000008781c */ /* 0x000fe40003f4f070 */
[----:B------:R-:W-:Y:S01]  /*3990*/  SHF.L.U32 R5, R9, 0x1f, RZ ;  /* 0x0000001f09057819 */ /* 0x000fe200000006ff */
[----:B------:R-:W-:Y:S02]  /*39a0*/  ULEA UR31, UR32, UR26, 0x3 ;  /* 0x0000001a201f7291 */ /* 0x000fe4000f8e18ff */
[----:B------:R-:W-:Y:S02]  /*39b0*/  ULEA UR11, UR32, UR44, 0x7 ;  /* 0x0000002c200b7291 */ /* 0x000fe4000f8e38ff */
[----:B-1----:R-:W-:-:S06]  /*39c0*/  UISETP.GE.AND UP0, UPT, UR4, 0x1, UPT ;  /* 0x000000010400788c */ /* 0x002fcc000bf06270 */
[----:B------:R-:W-:-:S05]  /*39d0*/  PLOP3.LUT P0, PT, PT, PT, UP0, 0x80, 0x8 ;  /* 0x000000000008781c */ /* 0x000fca0003f0f008 */
[----:B------:R-:W-:-:S08]  /*39e0*/  @UP0 ULEA UR4, UR23, UR26, 0x3 ;  /* 0x0000001a17040291 */ /* 0x000fd0000f8e18ff */
[----:B------:R-:W-:-:S04]  /*39f0*/  @P0 SHF.L.U32 R0, R2, 0x1f, RZ ;  /* 0x0000001f02000819 */ /* 0x000fc800000006ff */
[----:B------:R1:W2:Y:S01]  /*3a00*/  @P0 SYNCS.PHASECHK.TRANS64.TRYWAIT P2, [UR4], R0 ;  /* 0x00000000ff0005a7 */ /* 0x0002a20008041104 */
[----:B------:R-:W3:Y:S02]  /*3a10*/  SYNCS.PHASECHK.TRANS64.TRYWAIT P0, [UR31+0xc0], R5 ;  /* 0x0000c005ff0075a7 */ /* 0x000ee4000800111f */
[----:B-123--:R-:W-:Y:S05]  /*3a20*/  @!P0 BRA `(.L_x_68) ;  /* 0x0000006400508947 */ /* 0x00efea0003800000 */
.L_x_166:
[----:B------:R-:W-:Y:S01]  /*3a30*/  UMOV UR27, UR22 ;  /* 0x00000016001b7c82 */ /* 0x000fe20008000000 */
[----:B------:R-:W-:Y:S05]  /*3a40*/  BRA.U !UP0, `(.L_x_69) ;  /* 0x0000000108c07547 */ /* 0x000fea000b800000 */
[----:B------:R-:W-:Y:S02]  /*3a50*/  UIADD3 UR27, UPT, UPT, UR43, UR22, URZ ;  /* 0x000000162b1b7290 */ /* 0x000fe4000fffe0ff */
[----:B------:R-:W-:Y:S01]  /*3a60*/  UPLOP3.LUT UP2, UPT, UPT, UPT, UPT, 0x40, 0x4 ;  /* 0x000000000004789c */ /* 0x000fe20003f4e870 */
[----:B------:R-:W-:Y:S01]  /*3a70*/  UMOV UR24, UR33 ;  /* 0x0000002100187c82 */ /* 0x000fe20008000000 */
[----:B------:R-:W-:-:S09]  /*3a80*/  UMOV UR10, UR23 ;  /* 0x00000017000a7c82 */ /* 0x000fd20008000000 */
.L_x_72:
[----:B--2---:R-:W-:Y:S01]  /*3a90*/  ULEA UR5, UR10, UR26, 0x3 ;  /* 0x0000001a0a057291 */ /* 0x004fe2000f8e18ff */
[----:B---3--:R-:W-:Y:S11]  /*3aa0*/  @P2 BRA `(.L_x_70) ;  /* 0x00000000000c2947 */ /* 0x008ff60003800000 */
[----:B-1----:R-:W-:Y:S04]  /*3ab0*/  SHF.L.U32 R5, R2, 0x1f, RZ ;  /* 0x0000001f02057819 */ /* 0x002fe800000006ff */
[----:B------:R-:W1:Y:S02]  /*3ac0*/  SYNCS.PHASECHK.TRANS64.TRYWAIT P0, [UR5], R5 ;  /* 0x00000005ff0075a7 */ /* 0x000e640008001105 */
[----:B-1----:R-:W-:Y:S05]  /*3ad0*/  @!P0 BRA `(.L_x_71) ;  /* 0x00000064003c8947 */ /* 0x002fea0003800000 */
.L_x_70:
[----:B------:R-:W-:Y:S01]  /*3ae0*/  UISETP.NE.AND UP0, UPT, UR24, 0x1, UPT ;  /* 0x000000011800788c */ /* 0x000fe2000bf05270 */
[----:B------:R-:W-:Y:S01]  /*3af0*/  PLOP3.LUT P2, PT, PT, PT, PT, 0x80, 0x8 ;  /* 0x000000000008781c */ /* 0x000fe20003f4f070 */
[----:B------:R-:W-:Y:S02]  /*3b00*/  UIADD3 UR4, UPT, UPT, UR10, 0x1, URZ ;  /* 0x000000010a047890 */ /* 0x000fe4000fffe0ff */
[----:B------:R-:W-:Y:S02]  /*3b10*/  UIADD3 UR25, UPT, UPT, UR5, 0x18, URZ ;  /* 0x0000001805197890 */ /* 0x000fe4000fffe0ff */
[----:B------:R-:W-:Y:S01]  /*3b20*/  UISETP.NE.AND UP1, UPT, UR4, 0x3, UPT ;  /* 0x000000030400788c */ /* 0x000fe2000bf25270 */
[----:B------:R-:W-:Y:S01]  /*3b30*/  PLOP3.LUT P0, PT, PT, PT, UP0, 0x80, 0x8 ;  /* 0x000000000008781c */ /* 0x000fe20003f0f008 */
[----:B------:R-:W-:Y:S02]  /*3b40*/  UIADD3 UR22, UPT, UPT, UR22, 0x1, URZ ;  /* 0x0000000116167890 */ /* 0x000fe4000fffe0ff */
[----:B------:R-:W-:Y:S02]  /*3b50*/  USEL UR6, URZ, 0x1, UP1 ;  /* 0x00000001ff067887 */ /* 0x000fe40008800000 */
[----:B------:R-:W-:Y:S02]  /*3b60*/  USEL UR23, UR4, URZ, UP1 ;  /* 0x000000ff04177287 */ /* 0x000fe40008800000 */
[----:B------:R-:W-:Y:S02]  /*3b70*/  UIADD3 UR24, UPT, UPT, UR24, -0x1, URZ ;  /* 0xffffffff18187890 */ /* 0x000fe4000fffe0ff */
[----:B------:R-:W-:Y:S01]  /*3b80*/  @UP0 ULEA UR4, UR23, UR26, 0x3 ;  /* 0x0000001a17040291 */ /* 0x000fe2000f8e18ff */
[----:B------:R-:W-:Y:S01]  /*3b90*/  LOP3.LUT R2, R2, UR6, RZ, 0x3c, !PT ;  /* 0x0000000602027c12 */ /* 0x000fe2000f8e3cff */
[----:B------:R-:W-:Y:S02]  /*3ba0*/  ULEA UR6, UR10, UR30, 0x9 ;  /* 0x0000001e0a067291 */ /* 0x000fe4000f8e48ff */
[----:B------:R-:W-:Y:S01]  /*3bb0*/  UISETP.NE.AND UP0, UPT, UR22, UR27, UPT ;  /* 0x0000001b1600728c */ /* 0x000fe2000bf05270 */
[----:B-1----:R-:W-:Y:S01]  /*3bc0*/  @P0 SHF.L.U32 R0, R2, 0x1f, RZ ;  /* 0x0000001f02000819 */ /* 0x002fe200000006ff */
[----:B------:R-:W-:Y:S02]  /*3bd0*/  UIADD3 UR20, UPT, UPT, UR6, 0x2, URZ ;  /* 0x0000000206147890 */ /* 0x000fe4000fffe0ff */
[----:B------:R-:W-:Y:S01]  /*3be0*/  UIADD3 UR16, UPT, UPT, UR6, 0x4, URZ ;  /* 0x0000000406107890 */ /* 0x000fe2000fffe0ff */
[----:B------:R2:W3:Y:S01]  /*3bf0*/  @P0 SYNCS.PHASECHK.TRANS64.TRYWAIT P2, [UR4], R0 ;  /* 0x00000000ff0005a7 */ /* 0x0004e20008041104 */
[----:B------:R-:W-:Y:S02]  /*3c00*/  ULEA UR4, UR10, UR29, 0xa ;  /* 0x0000001d0a047291 */ /* 0x000fe4000f8e50ff */
[----:B------:R-:W-:Y:S02]  /*3c10*/  UIADD3 UR12, UPT, UPT, UR6, 0x6, URZ ;  /* 0x00000006060c7890 */ /* 0x000fe4000fffe0ff */
[----:B------:R-:W-:Y:S02]  /*3c20*/  UIADD3 UR18, UPT, UPT, UR4, 0x2, URZ ;  /* 0x0000000204127890 */ /* 0x000fe4000fffe0ff */
[----:B------:R-:W-:Y:S02]  /*3c30*/  UIADD3 UR14, UPT, UPT, UR4, 0x4, URZ ;  /* 0x00000004040e7890 */ /* 0x000fe4000fffe0ff */
[----:B------:R-:W-:Y:S01]  /*3c40*/  UIADD3 UR8, UPT, UPT, UR4, 0x6, URZ ;  /* 0x0000000604087890 */ /* 0x000fe2000fffe0ff */
[----:B------:R-:W-:Y:S01]  /*3c50*/  UMOV UR7, 0x40004040 ;  /* 0x4000404000077882 */ /* 0x000fe20000000000 */
[----:B------:R-:W-:Y:S01]  /*3c60*/  UMOV UR5, 0x40004040 ;  /* 0x4000404000057882 */ /* 0x000fe20000000000 */
[----:B------:R-:W-:Y:S01]  /*3c70*/  UMOV UR21, 0x40004040 ;  /* 0x4000404000157882 */ /* 0x000fe20000000000 */
[----:B------:R2:W-:Y:S01]  /*3c80*/  UTCHMMA.2CTA gdesc[UR4], gdesc[UR6], tmem[UR11], tmem[UR40], idesc[UR41], UP2 ;  /* 0x00ff2806040075ea */ /* 0x0005e2000920000b */
[----:B------:R-:W-:Y:S01]  /*3c90*/  UPLOP3.LUT UP2, UPT, UPT, UPT, UPT, 0x80, 0x8 ;  /* 0x000000000008789c */ /* 0x000fe20003f4f070 */
[----:B------:R-:W-:Y:S01]  /*3ca0*/  UMOV UR19, 0x40004040 ;  /* 0x4000404000137882 */ /* 0x000fe20000000000 */
[----:B------:R-:W-:Y:S01]  /*3cb0*/  UMOV UR17, 0x40004040 ;  /* 0x4000404000117882 */ /* 0x000fe20000000000 */
[----:B------:R2:W-:Y:S01]  /*3cc0*/  UTCHMMA.2CTA gdesc[UR18], gdesc[UR20], tmem[UR11], tmem[UR38], idesc[UR39], UPT ;  /* 0x00ff2614120075ea */ /* 0x0005e2000ba0000b */
[----:B------:R-:W-:Y:S01]  /*3cd0*/  UMOV UR15, 0x40004040 ;  /* 0x40004040000f7882 */ /* 0x000fe20000000000 */
[----:B------:R-:W-:Y:S01]  /*3ce0*/  UMOV UR13, 0x40004040 ;  /* 0x40004040000d7882 */ /* 0x000fe20000000000 */
[----:B------:R-:W-:Y:S01]  /*3cf0*/  UMOV UR9, 0x40004040 ;  /* 0x4000404000097882 */ /* 0x000fe20000000000 */
[----:B------:R2:W-:Y:S01]  /*3d00*/  UTCHMMA.2CTA gdesc[UR14], gdesc[UR16], tmem[UR11], tmem[UR36], idesc[UR37], UPT ;  /* 0x00ff24100e0075ea */ /* 0x0005e2000ba0000b */
[----:B------:R2:W-:Y:S01]  /*3d10*/  UTCHMMA.2CTA gdesc[UR8], gdesc[UR12], tmem[UR11], tmem[UR34], idesc[UR35], UPT ;  /* 0x00ff220c080075ea */ /* 0x0005e2000ba0000b */
[----:B------:R2:W-:Y:S01]  /*3d20*/  UTCBAR.2CTA.MULTICAST [UR25], URZ, UR28 ;  /* 0x000000ff190073e9 */ /* 0x0005e2000820081c */
[----:B------:R-:W-:Y:S01]  /*3d30*/  UMOV UR10, UR23 ;  /* 0x00000017000a7c82 */ /* 0x000fe20008000000 */
[----:B------:R-:W-:Y:S05]  /*3d40*/  BRA.U UP0, `(.L_x_72) ;  /* 0xfffffffd00507547 */ /* 0x000fea000b83ffff */
.L_x_69:
[----:B--2---:R-:W-:Y:S01]  /*3d50*/  UIADD3 UR4, UPT, UPT, UR31, 0xa0, URZ ;  /* 0x000000a01f047890 */ /* 0x004fe2000fffe0ff */
[----:B------:R-:W-:-:S08]  /*3d60*/  UMOV UR22, UR27 ;  /* 0x0000001b00167c82 */ /* 0x000fd00008000000 */
[----:B------:R2:W-:Y:S01]  /*3d70*/  UTCBAR.2CTA.MULTICAST [UR4], URZ, UR42 ;  /* 0x000000ff040073e9 */ /* 0x0005e2000820082a */
[----:B------:R-:W-:Y:S02]  /*3d80*/  NOP ;  /* 0x0000000000007918 */ /* 0x000fe40000000000 */
.L_x_67:
[----:B--2---:R-:W-:Y:S01]  /*3d90*/  UIADD3 UR4, UPT, UPT, UR32, 0x1, URZ ;  /* 0x0000000120047890 */ /* 0x004fe2000fffe0ff */
[----:B------:R-:W-:-:S03]  /*3da0*/  ISETP.NE.AND P0, PT, R8, 0x2, PT ;  /* 0x000000020800780c */ /* 0x000fc60003f05270 */
[----:B------:R-:W-:Y:S01]  /*3db0*/  UISETP.NE.AND UP0, UPT, UR4, 0x4, UPT ;  /* 0x000000040400788c */ /* 0x000fe2000bf05270 */
[----:B-1----:R-:W-:Y:S02]  /*3dc0*/  SEL R0, RZ, 0x1, P0 ;  /* 0x00000001ff007807 */ /* 0x002fe40000000000 */
[----:B------:R-:W-:Y:S01]  /*3dd0*/  SEL R8, R8, RZ, P0 ;  /* 0x000000ff08087207 */ /* 0x000fe20000000000 */
[----:B------:R-:W-:Y:S01]  /*3de0*/  USEL UR5, URZ, 0x1, UP0 ;  /* 0x00000001ff057887 */ /* 0x000fe20008000000 */
[----:B------:R-:W-:Y:S01]  /*3df0*/  LOP3.LUT R3, R3, R0, RZ, 0x3c, !PT ;  /* 0x0000000003037212 */ /* 0x000fe200078e3cff */
[----:B------:R-:W-:-:S04]  /*3e00*/  USEL UR32, UR4, URZ, UP0 ;  /* 0x000000ff04207287 */ /* 0x000fc80008000000 */
[----:B------:R-:W-:Y:S01]  /*3e10*/  LOP3.LUT R9, R9, UR5, RZ, 0x3c, !PT ;  /* 0x0000000509097c12 */ /* 0x000fe2000f8e3cff */
[----:B------:R-:W-:Y:S07]  /*3e20*/  @P1 BRA `(.L_x_73) ;  /* 0xfffffff800881947 */ /* 0x000fee000383ffff */
[----:B------:R-:W1:Y:S01]  /*3e30*/  S2UR UR8, SR_CgaCtaId ;  /* 0x00000000000879c3 */ /* 0x000e620000008800 */
[----:B------:R-:W-:Y:S01]  /*3e40*/  ELECT P0, URZ, PT ;  /* 0x0000000000ff782f */ /* 0x000fe20003800000 */
[----:B------:R-:W-:Y:S01]  /*3e50*/  HFMA2 R0, -RZ, RZ, 0, 5.9604644775390625e-08 ;  /* 0x00000001ff007431 */ /* 0x000fe200000001ff */
[----:B------:R-:W-:-:S05]  /*3e60*/  UMOV UR4, 0x40 ;  /* 0x0000004000047882 */ /* 0x000fca0000000000 */
[----:B------:R-:W-:Y:S01]  /*3e70*/  UVIRTCOUNT.DEALLOC.SMPOOL 0x80 ;  /* 0x000000800000784c */ /* 0x000fe20000000000 */
[----:B------:R-:W-:Y:S02]  /*3e80*/  UISETP.NE.AND UP1, UPT, UR46, URZ, UPT ;  /* 0x000000ff2e00728c */ /* 0x000fe4000bf25270 */
[----:B-1----:R-:W-:-:S09]  /*3e90*/  ULEA UR8, UR8, UR4, 0x18 ;  /* 0x0000000408087291 */ /* 0x002fd2000f8ec0ff */
[----:B------:R1:W-:Y:S01]  /*3ea0*/  @P0 STS.U8 [UR8+0x1c], R0 ;  /* 0x00001c00ff000988 */ /* 0x0003e20008000008 */
[----:B------:R-:W-:Y:S05]  /*3eb0*/  BRA.U UP1, `(.L_x_74) ;  /* 0x0000000101a07547 */ /* 0x000fea000b800000 */
[----:B------:R-:W-:Y:S01]  /*3ec0*/  UIADD3 UR7, UPT, UPT, UR26, 0xc0, URZ ;  /* 0x000000c01a077890 */ /* 0x000fe2000fffe0ff */
[----:B------:R-:W-:-:S03]  /*3ed0*/  SHF.L.U32 R3, R9, 0x1f, RZ ;  /* 0x0000001f09037819 */ /* 0x000fc600000006ff */
[----:B------:R-:W-:-:S09]  /*3ee0*/  ULEA UR4, UR32, UR7, 0x3 ;  /* 0x0000000720047291 */ /* 0x000fd2000f8e18ff */
[----:B------:R-:W2:Y:S02]  /*3ef0*/  SYNCS.PHASECHK.TRANS64.TRYWAIT P0, [UR4], R3 ;  /* 0x00000003ff0075a7 */ /* 0x000ea40008001104 */
[----:B--2---:R-:W-:Y:S05]  /*3f00*/  @!P0 BRA `(.L_x_75) ;  /* 0x0000006000488947 */ /* 0x004fea0003800000 */
.L_x_169:
        /* <DEDUP_REMOVED lines=9> */
.L_x_171:
        /* <DEDUP_REMOVED lines=9> */
.L_x_173:
[----:B------:R-:W-:-:S04]  /*4030*/  UIADD3 UR4, UPT, UPT, UR4, 0x1, URZ ;  /* 0x0000000104047890 */ /* 0x000fc8000fffe0ff */
[----:B------:R-:W-:-:S04]  /*4040*/  UISETP.NE.AND UP0, UPT, UR4, 0x4, UPT ;  /* 0x000000040400788c */ /* 0x000fc8000bf05270 */
[----:B------:R-:W-:Y:S02]  /*4050*/  USEL UR5, URZ, 0x1, UP0 ;  /* 0x00000001ff057887 */ /* 0x000fe40008000000 */
[----:B------:R-:W-:-:S04]  /*4060*/  USEL UR4, UR4, URZ, UP0 ;  /* 0x000000ff04047287 */ /* 0x000fc80008000000 */
[----:B------:R-:W-:Y:S01]  /*4070*/  ULEA UR4, UR4, UR7, 0x3 ;  /* 0x0000000704047291 */ /* 0x000fe2000f8e18ff */
[----:B-1----:R-:W-:-:S04]  /*4080*/  LOP3.LUT R3, R2, UR5, RZ, 0x3c, !PT ;  /* 0x0000000502037c12 */ /* 0x002fc8000f8e3cff */
[----:B------:R-:W-:Y:S01]  /*4090*/  SHF.L.U32 R3, R3, 0x1f, RZ ;  /* 0x0000001f03037819 */ /* 0x000fe200000006ff */
[----:B------:R-:W-:-:S04]  /*40a0*/  IMAD.U32 R0, RZ, RZ, UR4 ;  /* 0x00000004ff007e24 */ /* 0x000fc8000f8e00ff */
[----:B------:R1:W2:Y:S03]  /*40b0*/  SYNCS.PHASECHK.TRANS64.TRYWAIT P0, [R0+URZ], R3 ;  /* 0x00000003000075a7 */ /* 0x0002a600080011ff */
[----:B--2---:R-:W-:Y:S05]  /*40c0*/  @!P0 NANOSLEEP.SYNCS 0x989680 ;  /* 0x009896800000895d */ /* 0x004fea0003900000 */
[----:B------:R-:W2:Y:S02]  /*40d0*/  @!P0 SYNCS.PHASECHK.TRANS64 P0, [R0+URZ], R3 ;  /* 0x00000003000085a7 */ /* 0x000ea400080010ff */
[----:B--2---:R-:W-:Y:S05]  /*40e0*/  @P0 BRA `(.L_x_78) ;  /* 0x0000000000200947 */ /* 0x004fea0003800000 */
.L_x_79:
[----:B--2---:R2:W4:Y:S02]  /*40f0*/  SYNCS.PHASECHK.TRANS64.TRYWAIT P0, [R0+URZ], R3 ;  /* 0x00000003000075a7 */ /* 0x00452400080011ff */
[----:B----4-:R-:W-:Y:S05]  /*4100*/  @!P0 NANOSLEEP.SYNCS 0x989680 ;  /* 0x009896800000895d */ /* 0x010fea0003900000 */
[----:B------:R-:W4:Y:S02]  /*4110*/  @!P0 SYNCS.PHASECHK.TRANS64 P0, [R0+URZ], R3 ;  /* 0x00000003000085a7 */ /* 0x000f2400080010ff */
[----:B----4-:R-:W-:Y:S05]  /*4120*/  @!P0 BRA `(.L_x_79) ;  /* 0xfffffffc00f08947 */ /* 0x010fea000383ffff */
[----:B------:R-:W-:Y:S05]  /*4130*/  BRA `(.L_x_78) ;  /* 0x00000000000c7947 */ /* 0x000fea0003800000 */
.L_x_74:
[----:B------:R-:W-:-:S04]  /*4140*/  UIADD3 UR4, UPT, UPT, UR26, 0x100, URZ ;  /* 0x000001001a047890 */ /* 0x000fc8000fffe0ff */
[----:B------:R-:W-:-:S09]  /*4150*/  UPRMT UR4, UR45, 0x654, UR4 ;  /* 0x000006542d047896 */ /* 0x000fd20008000004 */
[----:B------:R-:W-:Y:S03]  /*4160*/  SYNCS.ARRIVE.TRANS64.RED.A1T0 RZ, [UR4], RZ ;  /* 0x000000ffffff79a7 */ /* 0x000fe60008100404 */
.L_x_78:
[----:B-12---:R-:W-:Y:S01]  /*4170*/  SHF.L.U32 R3, RZ, 0x1f, RZ ;  /* 0x0000001fff037819 */ /* 0x006fe200000006ff */
[----:B------:R-:W-:Y:S01]  /*4180*/  UIADD3 UR4, UPT, UPT, UR26, 0x100, URZ ;  /* 0x000001001a047890 */ /* 0x000fe2000fffe0ff */
[----:B------:R-:W-:Y:S02]  /*4190*/  PLOP3.LUT P0, PT, PT, PT, UP1, 0x80, 0x8 ;  /* 0x000000000008781c */ /* 0x000fe40003f0f018 */
[----:B------:R-:W1:Y:S02]  /*41a0*/  SYNCS.PHASECHK.TRANS64.TRYWAIT P1, [UR26+0x100], R3 ;  /* 0x00010003ff0075a7 */ /* 0x000e64000802111a */
[----:B-1----:R-:W-:Y:S09]  /*41b0*/  @!P1 BRA `(.L_x_80) ;  /* 0x0000005c00e49947 */ /* 0x002ff20003800000 */
.L_x_175:
[----:B------:R-:W-:Y:S01]  /*41c0*/  @!UP1 UPRMT UR4, UR45, 0x654, UR4 ;  /* 0x000006542d049896 */ /* 0x000fe20008000004 */
[----:B------:R-:W-:Y:S01]  /*41d0*/  UMOV UR5, 0xffff ;  /* 0x0000ffff00057882 */ /* 0x000fe20000000000 */
[----:B------:R-:W-:-:S07]  /*41e0*/  UMOV UR6, 0x1 ;  /* 0x0000000100067882 */ /* 0x000fce0000000000 */
[----:B------:R-:W-:Y:S01]  /*41f0*/  @!P0 SYNCS.ARRIVE.TRANS64.RED.A1T0 RZ, [UR4], RZ ;  /* 0x000000ffffff89a7 */ /* 0x000fe20008100404 */
[----:B------:R-:W-:Y:S01]  /*4200*/  NOP ;  /* 0x0000000000007918 */ /* 0x000fe20000000000 */
[----:B-1----:R-:W1:Y:S01]  /*4210*/  LDS R0, [UR8+0x14] ;  /* 0x00001408ff007984 */ /* 0x002e620008000800 */
[----:B------:R-:W-:-:S04]  /*4220*/  ULOP3.LUT UR4, UR44, 0xffff, URZ, 0xc0, !UPT ;  /* 0x0000ffff2c047892 */ /* 0x000fc8000f8ec0ff */
[----:B------:R-:W-:-:S04]  /*4230*/  USHF.R.U32.HI UR4, URZ, 0x5, UR4 ;  /* 0x00000005ff047899 */ /* 0x000fc80008011604 */
[----:B------:R-:W-:Y:S02]  /*4240*/  USHF.L.U32 UR5, UR5, UR4, URZ ;  /* 0x0000000405057299 */ /* 0x000fe400080006ff */
[----:B------:R-:W-:-:S04]  /*4250*/  USHF.L.U32 UR4, UR6, UR4, URZ ;  /* 0x0000000406047299 */ /* 0x000fc800080006ff */
[----:B-1----:R-:W-:-:S04]  /*4260*/  LOP3.LUT R0, R0, UR5, RZ, 0xc0, !PT ;  /* 0x0000000500007c12 */ /* 0x002fc8000f8ec0ff */
[----:B------:R-:W-:-:S13]  /*4270*/  ISETP.NE.AND P0, PT, R0, UR5, PT ;  /* 0x0000000500007c0c */ /* 0x000fda000bf05270 */
[----:B------:R-:W-:Y:S05]  /*4280*/  @P0 BRA `(.L_x_81) ;  /* 0x0000000000580947 */ /* 0x000fea0003800000 */
[----:B------:R-:W1:Y:S02]  /*4290*/  LDS R0, [UR8+0x18] ;  /* 0x00001808ff007984 */ /* 0x000e640008000800 */
[----:B-1----:R-:W-:-:S04]  /*42a0*/  LOP3.LUT R0, R0, UR4, RZ, 0xc0, !PT ;  /* 0x0000000400007c12 */ /* 0x002fc8000f8ec0ff */
[----:B------:R-:W-:-:S13]  /*42b0*/  ISETP.NE.AND P0, PT, R0, UR4, PT ;  /* 0x0000000400007c0c */ /* 0x000fda000bf05270 */
[----:B------:R-:W-:Y:S05]  /*42c0*/  @P0 BRA `(.L_x_82) ;  /* 0x00000000003c0947 */ /* 0x000fea0003800000 */
[----:B------:R-:W1:Y:S01]  /*42d0*/  S2R R2, SR_LANEID ;  /* 0x0000000000027919 */ /* 0x000e620000000000 */
[----:B------:R-:W-:Y:S01]  /*42e0*/  ULOP3.LUT UR5, URZ, UR5, URZ, 0x33, !UPT ;  /* 0x00000005ff057292 */ /* 0x000fe2000f8e33ff */
[----:B------:R-:W-:Y:S01]  /*42f0*/  LOP3.LUT R4, RZ, UR4, RZ, 0x33, !PT ;  /* 0x00000004ff047c12 */ /* 0x000fe2000f8e33ff */
[----:B------:R-:W-:Y:S02]  /*4300*/  VOTEU.ANY UR4, UPT, PT ;  /* 0x0000000000047886 */ /* 0x000fe400038e0100 */
[----:B------:R-:W-:Y:S01]  /*4310*/  UFLO.U32 UR4, UR4 ;  /* 0x00000004000472bd */ /* 0x000fe200080e0000 */
[----:B------:R-:W2:Y:S01]  /*4320*/  REDUX UR6, R4 ;  /* 0x00000000040673c4 */ /* 0x000ea20000000000 */
[----:B------:R-:W-:-:S06]  /*4330*/  IMAD.U32 R0, RZ, RZ, UR5 ;  /* 0x00000005ff007e24 */ /* 0x000fcc000f8e00ff */
[----:B------:R4:W-:Y:S01]  /*4340*/  UTCATOMSWS.AND URZ, UR5 ;  /* 0x0000000500ff79e3 */ /* 0x0009e20008000000 */
[----:B------:R-:W3:Y:S01]  /*4350*/  REDUX UR7, R0 ;  /* 0x00000000000773c4 */ /* 0x000ee20000000000 */
[----:B-1----:R-:W-:Y:S01]  /*4360*/  ISETP.EQ.U32.AND P0, PT, R2, UR4, PT ;  /* 0x0000000402007c0c */ /* 0x002fe2000bf02070 */
[----:B--2---:R-:W-:Y:S01]  /*4370*/  IMAD.U32 R2, RZ, RZ, UR6 ;  /* 0x00000006ff027e24 */ /* 0x004fe2000f8e00ff */
[----:B---3--:R-:W-:-:S11]  /*4380*/  MOV R3, UR7 ;  /* 0x0000000700037c02 */ /* 0x008fd60008000f00 */
[----:B------:R4:W-:Y:S04]  /*4390*/  @P0 ATOMS.AND RZ, [UR8+0x14], R3 ;  /* 0x00001403ffff098c */ /* 0x0009e8000a800008 */
[----:B------:R4:W-:Y:S01]  /*43a0*/  @P0 ATOMS.AND RZ, [UR8+0x18], R2 ;  /* 0x00001802ffff098c */ /* 0x0009e2000a800008 */
[----:B------:R-:W-:Y:S05]  /*43b0*/  BRA `(.L_x_83) ;  /* 0x0000000000147947 */ /* 0x000fea0003800000 */
.L_x_82:
[----:B------:R-:W-:Y:S02]  /*43c0*/  MOV R2, 0x43e0 ;  /* 0x000043e000027802 */ /* 0x000fe40000000f00 */
[----:B---3-5:R-:W-:Y:S05]  /*43d0*/  CALL.REL.NOINC `($__internal_0_$__cuda_sm10x_tcgen05_guardrail_trap_col_being_dealloced_not_returned_by_alloc) ;  /* 0x0000006000c47944 */ /* 0x028fea0003c00000 */
[----:B------:R-:W-:Y:S05]  /*43e0*/  BRA `(.L_x_83) ;  /* 0x0000000000087947 */ /* 0x000fea0003800000 */
.L_x_81:
[----:B------:R-:W-:Y:S02]  /*43f0*/  MOV R2, 0x4410 ;  /* 0x0000441000027802 */ /* 0x000fe40000000f00 */
[----:B---3-5:R-:W-:Y:S05]  /*4400*/  CALL.REL.NOINC `($__internal_2_$__cuda_sm10x_tcgen05_guardrail_trap_unallocated_columns_being_dealloced) ;  /* 0x0000006000d07944 */ /* 0x028fea0003c00000 */
.L_x_83:
[----:B------:R-:W-:Y:S01]  /*4410*/  NOP ;  /* 0x0000000000007918 */ /* 0x000fe20000000000 */
[----:B----4-:R-:W-:Y:S05]  /*4420*/  EXIT ;  /* 0x000000000000794d */ /* 0x010fea0003800000 */
.L_x_54:
[----:B------:R-:W-:-:S09]  /*4430*/  UISETP.NE.OR UP0, UPT, UR13, 0x3, !UP3 ;  /* 0x000000030d00788c */ /* 0x000fd2000df05670 */
[----:B------:R-:W-:Y:S05]  /*4440*/  BRA.U UP0, `(.L_x_84) ;  /* 0x00000011005c7547 */ /* 0x000fea000b800000 */
[----:B------:R-:W1:Y:S01]  /*4450*/  S2UR UR10, SR_CgaCtaId ;  /* 0x00000000000a79c3 */ /* 0x000e620000008800 */
[----:B------:R-:W2:Y:S01]  /*4460*/  LDCU UR31, c[0x0][0x370] ;  /* 0x00006e00ff1f77ac */ /* 0x000ea20008000800 */
[----:B------:R-:W-:Y:S02]  /*4470*/  HFMA2 R13, -RZ, RZ, 0, 0 ;  /* 0x00000000ff0d7431 */ /* 0x000fe400000001ff */
[----:B------:R-:W-:Y:S01]  /*4480*/  IMAD.MOV.U32 R15, RZ, RZ, 0x1 ;  /* 0x00000001ff0f7424 */ /* 0x000fe200078e00ff */
[----:B------:R-:W-:Y:S01]  /*4490*/  MOV R7, 0x2000 ;  /* 0x0000200000077802 */ /* 0x000fe20000000f00 */
[----:B------:R-:W2:Y:S01]  /*44a0*/  LDCU.128 UR44, c[0x0][0xb10] ;  /* 0x00016200ff2c77ac */ /* 0x000ea20008000c00 */
[----:B------:R-:W-:Y:S01]  /*44b0*/  IMAD.MOV.U32 R14, RZ, RZ, RZ ;  /* 0x000000ffff0e7224 */ /* 0x000fe200078e00ff */
[----:B------:R-:W3:Y:S01]  /*44c0*/  LDC.64 R16, c[0x0][0x348] ;  /* 0x0000d200ff107b82 */ /* 0x000ee20000000a00 */
[----:B------:R-:W4:Y:S01]  /*44d0*/  LDCU UR30, c[0x0][0x374] ;  /* 0x00006e80ff1e77ac */ /* 0x000f220008000800 */
[----:B------:R-:W1:Y:S06]  /*44e0*/  LDCU UR15, c[0x0][0xb0c] ;  /* 0x00016180ff0f77ac */ /* 0x000e6c0008000800 */
[----:B------:R-:W3:Y:S01]  /*44f0*/  LDC.64 R2, c[0x0][0x888] ;  /* 0x00022200ff027b82 */ /* 0x000ee20000000a00 */
[----:B------:R-:W3:Y:S01]  /*4500*/  LDCU UR49, c[0x0][0xb20] ;  /* 0x00016400ff3177ac */ /* 0x000ee20008000800 */
[----:B------:R-:W3:Y:S06]  /*4510*/  LDCU UR4, c[0x0][0xb30] ;  /* 0x00016600ff0477ac */ /* 0x000eec0008000800 */
[----:B------:R-:W3:Y:S01]  /*4520*/  LDC.64 R4, c[0x0][0x890] ;  /* 0x00022400ff047b82 */ /* 0x000ee20000000a00 */
[----:B------:R-:W-:Y:S01]  /*4530*/  UMOV UR21, 0x400 ;  /* 0x0000040000157882 */ /* 0x000fe20000000000 */
[----:B--2---:R-:W-:-:S02]  /*4540*/  UIMAD.WIDE.U32 UR6, UR31, UR44, URZ ;  /* 0x0000002c1f0672a5 */ /* 0x004fc4000f8e00ff */
[----:B----4-:R-:W-:Y:S02]  /*4550*/  UIMAD.WIDE.U32 UR8, UR30, UR47, URZ ;  /* 0x0000002f1e0872a5 */ /* 0x010fe4000f8e00ff */
[----:B-1----:R-:W-:Y:S02]  /*4560*/  ULEA UR21, UR10, UR21, 0x18 ;  /* 0x000000150a157291 */ /* 0x002fe4000f8ec0ff */
[----:B------:R-:W-:Y:S02]  /*4570*/  UPLOP3.LUT UP3, UPT, UPT, UPT, UPT, 0x40, 0x4 ;  /* 0x000000000004789c */ /* 0x000fe40003f6e870 */
[----:B------:R-:W-:Y:S02]  /*4580*/  UIADD3 UR37, UPT, UPT, UR21, 0x48, URZ ;  /* 0x0000004815257890 */ /* 0x000fe4000fffe0ff */
[----:B------:R-:W-:Y:S02]  /*4590*/  UIADD3 UR33, UPT, UPT, UR21, 0x30, URZ ;  /* 0x0000003015217890 */ /* 0x000fe4000fffe0ff */
[----:B------:R-:W-:-:S02]  /*45a0*/  UIADD3 UR25, UPT, UPT, UR21, 0x38, URZ ;  /* 0x0000003815197890 */ /* 0x000fc4000fffe0ff */
[----:B------:R-:W-:Y:S01]  /*45b0*/  UIADD3 UR17, UPT, UPT, UR21, 0x40, URZ ;  /* 0x0000004015117890 */ /* 0x000fe2000fffe0ff */
[----:B------:R-:W-:Y:S01]  /*45c0*/  UMOV UR6, UR7 ;  /* 0x0000000700067c82 */ /* 0x000fe20008000000 */
[----:B------:R-:W-:Y:S01]  /*45d0*/  UMOV UR41, UR9 ;  /* 0x0000000900297c82 */ /* 0x000fe20008000000 */
[----:B------:R-:W-:Y:S02]  /*45e0*/  UISETP.GE.AND UP0, UPT, UR42, 0x1, UPT ;  /* 0x000000012a00788c */ /* 0x000fe4000bf06270 */
[----:B------:R-:W-:Y:S01]  /*45f0*/  UISETP.NE.AND UP4, UPT, UR42, 0x1, UPT ;  /* 0x000000012a00788c */ /* 0x000fe2000bf85270 */
[----:B------:R-:W1:Y:S01]  /*4600*/  LDCU.64 UR22, c[0x0][0xb28] ;  /* 0x00016500ff1677ac */ /* 0x000e620008000a00 */
[----:B------:R-:W-:Y:S02]  /*4610*/  UISETP.NE.AND UP6, UPT, UR15, 0x1, UPT ;  /* 0x000000010f00788c */ /* 0x000fe4000bfc5270 */
[----:B------:R-:W-:Y:S02]  /*4620*/  UISETP.NE.AND UP5, UPT, UR46, 0x1, UPT ;  /* 0x000000012e00788c */ /* 0x000fe4000bfa5270 */
[----:B------:R-:W-:-:S02]  /*4630*/  UPRMT UR37, UR10, 0x654, UR37 ;  /* 0x000006540a257896 */ /* 0x000fc40008000025 */
[----:B------:R-:W-:Y:S02]  /*4640*/  USHF.R.U32.HI UR43, URZ, UR45, UR6 ;  /* 0x0000002dff2b7299 */ /* 0x000fe40008011606 */
[----:B------:R-:W-:Y:S02]  /*4650*/  UPRMT UR40, UR10, 0x654, UR33 ;  /* 0x000006540a287896 */ /* 0x000fe40008000021 */
[----:B------:R-:W-:Y:S02]  /*4660*/  UPRMT UR39, UR10, 0x654, UR25 ;  /* 0x000006540a277896 */ /* 0x000fe40008000019 */
[----:B------:R-:W-:Y:S02]  /*4670*/  UPRMT UR38, UR10, 0x654, UR17 ;  /* 0x000006540a267896 */ /* 0x000fe40008000011 */
[----:B---3--:R-:W-:Y:S02]  /*4680*/  USHF.R.U32.HI UR41, URZ, UR49, UR41 ;  /* 0x00000031ff297299 */ /* 0x008fe40008011629 */
[----:B------:R-:W-:-:S11]  /*4690*/  UISETP.NE.AND UP2, UPT, UR4, 0x1, UPT ;  /* 0x000000010400788c */ /* 0x000fd6000bf45270 */
.L_x_95:
[C---:B------:R-:W-:Y:S02]  /*46a0*/  LEA R12, R14.reuse, UR21, 0x3 ;  /* 0x000000150e0c7c11 */ /* 0x040fe4000f8e18ff */
[----:B------:R-:W-:Y:S02]  /*46b0*/  SHF.L.U32 R9, R13, 0x1f, RZ ;  /* 0x0000001f0d097819 */ /* 0x000fe400000006ff */
[----:B------:R-:W-:Y:S02]  /*46c0*/  LEA R10, R14, UR21, 0x4 ;  /* 0x000000150e0a7c11 */ /* 0x000fe4000f8e20ff */
[----:B--2---:R-:W2:Y:S02]  /*46d0*/  SYNCS.PHASECHK.TRANS64.TRYWAIT P0, [R12+URZ+0x80], R9 ;  /* 0x000080090c0075a7 */ /* 0x004ea400080011ff */
[----:B--2---:R-:W-:Y:S05]  /*46e0*/  @!P0 BRA `(.L_x_85) ;  /* 0x0000005800b08947 */ /* 0x004fea0003800000 */
.L_x_176:
[----:B--2---:R-:W2:Y:S01]  /*46f0*/  LDS.128 R8, [R10+0x110] ;  /* 0x000110000a087984 */ /* 0x004ea20000000c00 */
[----:B------:R-:W-:Y:S01]  /*4700*/  UISETP.GE.AND UP0, UPT, UR42, 0x1, UPT ;  /* 0x000000012a00788c */ /* 0x000fe2000bf06270 */
[----:B------:R-:W-:Y:S01]  /*4710*/  @!PT LDS RZ, [RZ] ;  /* 0x00000000fffff984 */ /* 0x000fe20000000800 */
[----:B------:R-:W-:Y:S01]  /*4720*/  @!PT LDS RZ, [RZ] ;  /* 0x00000000fffff984 */ /* 0x000fe20000000800 */
[----:B------:R-:W-:Y:S01]  /*4730*/  @!PT LDS RZ, [RZ] ;  /* 0x00000000fffff984 */ /* 0x000fe20000000800 */
[----:B------:R-:W-:Y:S01]  /*4740*/  @!PT LDS RZ, [RZ] ;  /* 0x00000000fffff984 */ /* 0x000fe20000000800 */
[----:B------:R3:W-:Y:S06]  /*4750*/  MEMBAR.ALL.CTA ;  /* 0x0000000000007992 */ /* 0x0007ec0000008000 */
[----:B---3--:R-:W3:Y:S01]  /*4760*/  FENCE.VIEW.ASYNC.S ;  /* 0x00000000000073c6 */ /* 0x008ee20000000000 */
[----:B--2---:R-:W-:Y:S11]  /*4770*/  LOP3.LUT P0, RZ, R10, 0x1, RZ, 0xc0, !PT ;  /* 0x000000010aff7812 */ /* 0x004ff6000780c0ff */
[----:B------:R-:W-:Y:S02]  /*4780*/  @!UPT UIADD3 URZ, UPT, UPT, URZ, URZ, URZ ;  /* 0x000000fffffff290 */ /* 0x000fe4000fffe0ff */
[----:B---3--:R-:W-:Y:S01]  /*4790*/  VOTEU.ANY UP1, P0 ;  /* 0x0000000000ff7886 */ /* 0x008fe20000020100 */
[----:B------:R-:W-:Y:S11]  /*47a0*/  PLOP3.LUT P0, PT, PT, PT, UP1, 0x80, 0x8 ;  /* 0x000000000008781c */ /* 0x000ff60003f0f018 */
[----:B------:R-:W-:Y:S02]  /*47b0*/  @!UPT UIADD3 URZ, UPT, UPT, URZ, URZ, URZ ;  /* 0x000000fffffff290 */ /* 0x000fe4000fffe0ff */
[----:B------:R-:W-:Y:S02]  /*47c0*/  @P0 SHF.R.U32.HI R0, RZ, 0x10, R9 ;  /* 0x00000010ff000819 */ /* 0x000fe40000011609 */
[----:B------:R-:W-:Y:S02]  /*47d0*/  @P0 MOV R6, R8 ;  /* 0x0000000800060202 */ /* 0x000fe40000000f00 */
[----:B------:R-:W-:Y:S01]  /*47e0*/  @P0 R2UR UR4, R0 ;  /* 0x00000000000402ca */ /* 0x000fe200000e0000 */
[----:B------:R-:W-:Y:S01]  /*47f0*/  VIADD R0, R12, 0x90 ;  /* 0x000000900c007836 */ /* 0x000fe20000000000 */
[----:B------:R-:W-:Y:S02]  /*4800*/  @P0 LOP3.LUT R8, R9, 0xffff, RZ, 0xc0, !PT ;  /* 0x0000ffff09080812 */ /* 0x000fe400078ec0ff */
[----:B------:R-:W-:Y:S02]  /*4810*/  @P0 R2UR UR6, R6 ;  /* 0x00000000060602ca */ /* 0x000fe400000e0000 */
[----:B------:R-:W-:Y:S02]  /*4820*/  PRMT R0, RZ, 0x654, R0 ;  /* 0x00000654ff007816 */ /* 0x000fe40000000000 */
[----:B------:R-:W-:Y:S02]  /*4830*/  @P0 R2UR UR5, R8 ;  /* 0x00000000080502ca */ /* 0x000fe400000e0000 */
[----:B------:R2:W-:Y:S03]  /*4840*/  SYNCS.ARRIVE.TRANS64.RED.A1T0 RZ, [R0+URZ], RZ ;  /* 0x000000ff00ff79a7 */ /* 0x0005e600081004ff */
[----:B------:R-:W-:Y:S04]  /*4850*/  @UP1 UMOV UR29, UR4 ;  /* 0x00000004001d1c82 */ /* 0x000fe80008000000 */
[----:B------:R-:W-:Y:S04]  /*4860*/  @UP1 UMOV UR14, UR6 ;  /* 0x00000006000e1c82 */ /* 0x000fe80008000000 */
[----:B------:R-:W-:Y:S01]  /*4870*/  @UP1 UMOV UR13, UR5 ;  /* 0x00000005000d1c82 */ /* 0x000fe20008000000 */
[----:B------:R-:W-:Y:S05]  /*4880*/  BRA.U !UP0, `(.L_x_86) ;  /* 0x0000000108a47547 */ /* 0x000fea000b800000 */
[----:B------:R-:W-:Y:S02]  /*4890*/  UIMAD.WIDE.U32 UR18, UR13, UR47, URZ ;  /* 0x0000002f0d1272a5 */ /* 0x000fe4000f8e00ff */
[----:B------:R-:W-:Y:S02]  /*48a0*/  UIMAD.WIDE.U32 UR26, UR14, UR44, URZ ;  /* 0x0000002c0e1a72a5 */ /* 0x000fe4000f8e00ff */
[----:B------:R-:W-:Y:S02]  /*48b0*/  USEL UR4, UR30, UR41, !UP5 ;  /* 0x000000291e047287 */ /* 0x000fe4000e800000 */
[----:B------:R-:W-:Y:S02]  /*48c0*/  USEL UR7, UR31, UR43, !UP6 ;  /* 0x0000002b1f077287 */ /* 0x000fe4000f000000 */
[----:B-1----:R-:W-:Y:S02]  /*48d0*/  UIMAD.WIDE.U32 UR8, UR4, UR22, URZ ;  /* 0x00000016040872a5 */ /* 0x002fe4000f8e00ff */
[----:B------:R-:W-:Y:S01]  /*48e0*/  UIMAD.WIDE.U32 UR10, UR7, UR22, URZ ;  /* 0x00000016070a72a5 */ /* 0x000fe2000f8e00ff */
[----:B------:R-:W-:Y:S02]  /*48f0*/  UMOV UR5, UR19 ;  /* 0x0000001300057c82 */ /* 0x000fe40008000000 */
[----:B------:R-:W-:Y:S03]  /*4900*/  USHF.R.U32.HI UR6, URZ, UR49, UR5 ;  /* 0x00000031ff067299 */ /* 0x000fe60008011605 */
[----:B------:R-:W-:Y:S01]  /*4910*/  UMOV UR5, UR27 ;  /* 0x0000001b00057c82 */ /* 0x000fe20008000000 */
[----:B------:R-:W-:Y:S02]  /*4920*/  USEL UR6, UR13, UR6, !UP5 ;  /* 0x000000060d067287 */ /* 0x000fe4000e800000 */
[----:B------:R-:W-:Y:S03]  /*4930*/  USHF.R.U32.HI UR12, URZ, UR45, UR5 ;  /* 0x0000002dff0c7299 */ /* 0x000fe60008011605 */
[----:B------:R-:W-:Y:S02]  /*4940*/  UMOV UR5, UR9 ;  /* 0x0000000900057c82 */ /* 0x000fe40008000000 */
[----:B------:R-:W-:Y:S03]  /*4950*/  @UP4 USHF.R.U32.HI UR4, URZ, UR23, UR5 ;  /* 0x00000017ff044299 */ /* 0x000fe60008011605 */
[----:B------:R-:W-:Y:S01]  /*4960*/  UMOV UR5, UR11 ;  /* 0x0000000b00057c82 */ /* 0x000fe20008000000 */
[----:B------:R-:W-:Y:S02]  /*4970*/  UIMAD UR4, UR42, UR4, URZ ;  /* 0x000000042a0472a4 */ /* 0x000fe4000f8e02ff */
[----:B------:R-:W-:Y:S02]  /*4980*/  @UP4 USHF.R.U32.HI UR7, URZ, UR23, UR5 ;  /* 0x00000017ff074299 */ /* 0x000fe40008011605 */
[----:B------:R-:W-:Y:S02]  /*4990*/  UIMAD.WIDE.U32 UR10, UR6, UR22, URZ ;  /* 0x00000016060a72a5 */ /* 0x000fe4000f8e00ff */
[----:B------:R-:W-:Y:S02]  /*49a0*/  USEL UR5, UR14, UR12, !UP6 ;  /* 0x0000000c0e057287 */ /* 0x000fe4000f000000 */
[----:B------:R-:W-:Y:S02]  /*49b0*/  UIMAD UR8, UR42, UR7, URZ ;  /* 0x000000072a0872a4 */ /* 0x000fe4000f8e02ff */
[----:B------:R-:W-:Y:S03]  /*49c0*/  UISETP.GE.AND UP0, UPT, UR6, UR4, UPT ;  /* 0x000000040600728c */ /* 0x000fe6000bf06270 */
[----:B------:R-:W-:Y:S01]  /*49d0*/  UMOV UR4, UR11 ;  /* 0x0000000b00047c82 */ /* 0x000fe20008000000 */
[----:B------:R-:W-:Y:S02]  /*49e0*/  UISETP.GE.OR UP0, UPT, UR5, UR8, UP0 ;  /* 0x000000080500728c */ /* 0x000fe40008706670 */
[----:B------:R-:W-:Y:S02]  /*49f0*/  USHF.R.U32.HI UR4, URZ, UR23, UR4 ;  /* 0x00000017ff047299 */ /* 0x000fe40008011604 */
[----:B------:R-:W-:Y:S02]  /*4a00*/  UIMAD.WIDE.U32 UR8, UR5, UR22, URZ ;  /* 0x00000016050872a5 */ /* 0x000fe4000f8e00ff */
[----:B------:R-:W-:Y:S04]  /*4a10*/  USEL UR10, UR6, UR4, !UP4 ;  /* 0x00000004060a7287 */ /* 0x000fe8000e000000 */
[----:B------:R-:W-:Y:S01]  /*4a20*/  UIADD3 UR11, UPT, UPT, -UR10, URZ, URZ ;  /* 0x000000ff0a0b7290 */ /* 0x000fe2000fffe1ff */
[----:B------:R-:W-:Y:S02]  /*4a30*/  @!UP0 UMOV UR4, UR9 ;  /* 0x0000000900048c82 */ /* 0x000fe40008000000 */
[----:B------:R-:W-:Y:S02]  /*4a40*/  @!UP0 USHF.R.U32.HI UR4, URZ, UR23, UR4 ;  /* 0x00000017ff048299 */ /* 0x000fe40008011604 */
[----:B------:R-:W-:Y:S02]  /*4a50*/  UIMAD UR8, UR42, UR11, UR6 ;  /* 0x0000000b2a0872a4 */ /* 0x000fe4000f8e0206 */
[----:B------:R-:W-:Y:S04]  /*4a60*/  @!UP0 USEL UR4, UR5, UR4, !UP4 ;  /* 0x0000000405048287 */ /* 0x000fe8000e000000 */
[----:B------:R-:W-:Y:S02]  /*4a70*/  @!UP0 UIMAD UR8, UR7, UR8, UR4 ;  /* 0x00000008070882a4 */ /* 0x000fe4000f8e0204 */
[----:B------:R-:W-:Y:S02]  /*4a80*/  @!UP0 UIADD3 UR9, UPT, UPT, UR10, -UR4, URZ ;  /* 0x800000040a098290 */ /* 0x000fe4000fffe0ff */
[----:B------:R-:W-:Y:S02]  /*4a90*/  UIADD3 UR4, UPT, UPT, -UR5, URZ, URZ ;  /* 0x000000ff05047290 */ /* 0x000fe4000fffe1ff */
[----:B------:R-:W-:Y:S02]  /*4aa0*/  UIADD3 UR7, UPT, UPT, -UR6, URZ, URZ ;  /* 0x000000ff06077290 */ /* 0x000fe4000fffe1ff */
[----:B------:R-:W-:Y:S02]  /*4ab0*/  @!UP0 UIMAD UR6, UR9, UR42, UR5 ;  /* 0x0000002a090682a4 */ /* 0x000fe4000f8e0205 */
[----:B------:R-:W-:Y:S02]  /*4ac0*/  UIMAD UR14, UR15, UR4, UR14 ;  /* 0x000000040f0e72a4 */ /* 0x000fe4000f8e020e */
[----:B------:R-:W-:Y:S01]  /*4ad0*/  UIMAD UR13, UR46, UR7, UR13 ;  /* 0x000000072e0d72a4 */ /* 0x000fe2000f8e020d */
[----:B------:R-:W-:Y:S02]  /*4ae0*/  @!UP0 UMOV UR5, UR8 ;  /* 0x0000000800058c82 */ /* 0x000fe40008000000 */
[----:B------:R-:W-:Y:S02]  /*4af0*/  UIMAD UR14, UR5, UR15, UR14 ;  /* 0x0000000f050e72a4 */ /* 0x000fe4000f8e020e */
[----:B------:R-:W-:Y:S11]  /*4b00*/  UIMAD UR13, UR6, UR46, UR13 ;  /* 0x0000002e060d72a4 */ /* 0x000ff6000f8e020d */
[----:B------:R-:W-:Y:S01]  /*4b10*/  @!UPT UIADD3 URZ, UPT, UPT, URZ, URZ, URZ ;  /* 0x000000fffffff290 */ /* 0x000fe2000fffe0ff */
.L_x_86:
[----:B------:R-:W3:Y:S01]  /*4b20*/  @!UP2 LDCU.128 UR8, c[0x0][0xb10] ;  /* 0x00016200ff08a7ac */ /* 0x000ee20008000c00 */
[C---:B------:R-:W-:Y:S02]  /*4b30*/  ISETP.NE.U32.AND P1, PT, R4.reuse, RZ, PT ;  /* 0x000000ff0400720c */ /* 0x040fe40003f25070 */
[----:B------:R-:W-:Y:S02]  /*4b40*/  ISETP.NE.U32.AND P0, PT, R4, RZ, PT ;  /* 0x000000ff0400720c */ /* 0x000fe40003f05070 */
[C---:B------:R-:W-:Y:S02]  /*4b50*/  ISETP.NE.AND.EX P1, PT, R5.reuse, RZ, PT, P1 ;  /* 0x000000ff0500720c */ /* 0x040fe40003f25310 */
[----:B------:R-:W-:Y:S01]  /*4b60*/  ISETP.NE.AND.EX P0, PT, R5, RZ, PT, P0 ;  /* 0x000000ff0500720c */ /* 0x000fe20003f05300 */
[----:B------:R-:W4:Y:S01]  /*4b70*/  @!UP2 LDCU UR5, c[0x0][0xb0c] ;  /* 0x00016180ff05a7ac */ /* 0x000f220008000800 */
[----:B------:R-:W-:Y:S01]  /*4b80*/  SHF.L.U32 R9, R15, 0x1f, RZ ;  /* 0x0000001f0f097819 */ /* 0x000fe200000006ff */
[----:B------:R-:W-:Y:S02]  /*4b90*/  USHF.L.U32 UR35, UR16, 0x7, URZ ;  /* 0x0000000710237899 */ /* 0x000fe400080006ff */
[----:B------:R-:W-:Y:S02]  /*4ba0*/  USHF.L.U32 UR34, UR20, 0x7, URZ ;  /* 0x0000000714227899 */ /* 0x000fe400080006ff */
[----:B---3--:R-:W-:Y:S07]  /*4bb0*/  UIMAD.WIDE.U32 UR6, UR14, UR8, URZ ;  /* 0x000000080e0672a5 */ /* 0x008fee000f8e00ff */
[----:B------:R-:W-:Y:S01]  /*4bc0*/  @!UP2 UMOV UR4, UR7 ;  /* 0x000000070004ac82 */ /* 0x000fe20008000000 */
[----:B----4-:R-:W-:Y:S02]  /*4bd0*/  @!UP2 UISETP.NE.AND UP0, UPT, UR5, 0x1, UPT ;  /* 0x000000010500a88c */ /* 0x010fe4000bf05270 */
[----:B------:R-:W-:Y:S02]  /*4be0*/  @!UP2 USHF.R.U32.HI UR4, URZ, UR9, UR4 ;  /* 0x00000009ff04a299 */ /* 0x000fe40008011604 */
[----:B------:R-:W-:Y:S02]  /*4bf0*/  UIMAD.WIDE.U32 UR6, UR13, UR11, URZ ;  /* 0x0000000b0d0672a5 */ /* 0x000fe4000f8e00ff */
[----:B------:R-:W-:Y:S02]  /*4c00*/  @!UP2 USEL UR8, UR14, UR4, !UP0 ;  /* 0x000000040e08a287 */ /* 0x000fe4000c000000 */
[----:B------:R-:W-:Y:S03]  /*4c10*/  @!UP2 UISETP.NE.AND UP0, UPT, UR10, 0x1, UPT ;  /* 0x000000010a00a88c */ /* 0x000fe6000bf05270 */
[----:B------:R-:W-:Y:S02]  /*4c20*/  @!UP2 UMOV UR6, UR7 ;  /* 0x000000070006ac82 */ /* 0x000fe40008000000 */
[----:B------:R-:W3:Y:S02]  /*4c30*/  @!UP2 LDCU UR4, c[0x0][0xb20] ;  /* 0x00016400ff04a7ac */ /* 0x000ee40008000800 */
[----:B---3--:R-:W-:Y:S04]  /*4c40*/  @!UP2 USHF.R.U32.HI UR6, URZ, UR4, UR6 ;  /* 0x00000004ff06a299 */ /* 0x008fe80008011606 */
[----:B------:R-:W-:Y:S04]  /*4c50*/  @!UP2 USEL UR6, UR13, UR6, !UP0 ;  /* 0x000000060d06a287 */ /* 0x000fe8000c000000 */
[----:B------:R-:W-:Y:S02]  /*4c60*/  @!UP2 UIADD3 UR4, UPT, UPT, -UR8, UR6, URZ ;  /* 0x000000060804a290 */ /* 0x000fe4000fffe1ff */
[----:B------:R-:W-:Y:S02]  /*4c70*/  @!UP2 UIADD3 UR6, UPT, UPT, UR8, -UR6, URZ ;  /* 0x800000060806a290 */ /* 0x000fe4000fffe0ff */
[----:B------:R-:W-:Y:S02]  /*4c80*/  @!UP2 UIMAD UR14, UR4, UR5, UR14 ;  /* 0x00000005040ea2a4 */ /* 0x000fe4000f8e020e */
[----:B------:R-:W-:Y:S01]  /*4c90*/  @!UP2 UIMAD UR13, UR6, UR10, UR13 ;  /* 0x0000000a060da2a4 */ /* 0x000fe2000f8e020d */
[----:B------:R-:W-:Y:S11]  /*4ca0*/  BRA.U UP3, `(.L_x_87) ;  /* 0x0000000103107547 */ /* 0x000ff6000b800000 */
[----:B--2---:R-:W-:Y:S04]  /*4cb0*/  MOV R0, UR48 ;  /* 0x0000003000007c02 */ /* 0x004fe80008000f00 */
[----:B------:R-:W-:Y:S04]  /*4cc0*/  SHF.L.U32 R11, R0, 0x1f, RZ ;  /* 0x0000001f000b7819 */ /* 0x000fe800000006ff */
[----:B------:R-:W2:Y:S02]  /*4cd0*/  SYNCS.PHASECHK.TRANS64.TRYWAIT P2, [UR21+0x78], R11 ;  /* 0x0000780bff0075a7 */ /* 0x000ea40008041115 */
[----:B--2---:R-:W-:Y:S05]  /*4ce0*/  @!P2 BRA `(.L_x_88) ;  /* 0x000000540044a947 */ /* 0x004fea0003800000 */
.L_x_87:
[----:B------:R-:W-:Y:S05]  /*4cf0*/  @!P1 BRA `(.L_x_89) ;  /* 0x0000000000309947 */ /* 0x000fea0003800000 */
[----:B------:R-:W-:Y:S01]  /*4d00*/  ISETP.NE.U32.AND P1, PT, R2, RZ, PT ;  /* 0x000000ff0200720c */ /* 0x000fe20003f25070 */
[----:B------:R-:W3:Y:S01]  /*4d10*/  LDCU.64 UR4, c[0x0][0x358] ;  /* 0x00006b00ff0477ac */ /* 0x000ee20008000a00 */
[----:B------:R-:W-:Y:S02]  /*4d20*/  IMAD.MOV.U32 R80, RZ, RZ, 0x1 ;  /* 0x00000001ff507424 */ /* 0x000fe400078e00ff */
[----:B------:R-:W-:Y:S11]  /*4d30*/  ISETP.NE.AND.EX P1, PT, R3, RZ, PT, P1 ;  /* 0x000000ff0300720c */ /* 0x000ff60003f25310 */
[----:B------:R-:W-:Y:S02]  /*4d40*/  @!UPT UIADD3 URZ, UPT, UPT, URZ, URZ, URZ ;  /* 0x000000fffffff290 */ /* 0x000fe4000fffe0ff */
[----:B--2---:R-:W2:Y:S01]  /*4d50*/  @P1 LDC.64 R10, c[0x0][0x888] ;  /* 0x00022200ff0a1b82 */ /* 0x004ea20000000a00 */
[----:B------:R-:W-:Y:S04]  /*4d60*/  @P1 IMAD R0, R4, UR36, RZ ;  /* 0x0000002404001c24 */ /* 0x000fe8000f8e02ff */
[----:B--2---:R-:W-:Y:S04]  /*4d70*/  @P1 IMAD.WIDE R10, R0, 0x4, R10 ;  /* 0x00000004000a1825 */ /* 0x004fe800078e020a */
[----:B------:R-:W-:Y:S01]  /*4d80*/  HFMA2 R0, -RZ, RZ, 0, 5.9604644775390625e-08 ;  /* 0x00000001ff007431 */ /* 0x000fe200000001ff */
[----:B---3-5:R3:W5:Y:S04]  /*4d90*/  @P1 LDG.E R41, desc[UR4][R10.64] ;  /* 0x000000040a291981 */ /* 0x028768000c1e1900 */
[----:B------:R-:W-:Y:S01]  /*4da0*/  @!P1 PRMT R80, R0, 0x7610, R80 ;  /* 0x0000761000509816 */ /* 0x000fe20000000050 */
[----:B---3--:R-:W4:Y:S06]  /*4db0*/  @!P1 LDC R41, c[0x0][0x880] ;  /* 0x00022000ff299b82 */ /* 0x008f2c0000000800 */
.L_x_89:
[----:B----45:R-:W-:Y:S01]  /*4dc0*/  @!P0 FSETP.EQ.AND P1, PT, R41, RZ, PT ;  /* 0x000000ff2900820b */ /* 0x030fe20003f22000 */
[----:B------:R-:W-:Y:S01]  /*4dd0*/  @!UPT UIADD3 URZ, UPT, UPT, URZ, URZ, URZ ;  /* 0x000000fffffff290 */ /* 0x000fe2000fffe0ff */
[----:B------:R-:W-:Y:S11]  /*4de0*/  @!P0 BRA `(.L_x_90) ;  /* 0x0000000000188947 */ /* 0x000ff60003800000 */
[----:B------:R-:W-:Y:S02]  /*4df0*/  LOP3.LUT P0, RZ, R80, 0xff, RZ, 0xc0, !PT ;  /* 0x000000ff50ff7812 */ /* 0x000fe4000780c0ff */
[----:B------:R-:W-:Y:S04]  /*4e00*/  ISETP.NE.U32.AND P1, PT, R2, RZ, PT ;  /* 0x000000ff0200720c */ /* 0x000fe80003f25070 */
[----:B------:R-:W-:Y:S04]  /*4e10*/  ISETP.NE.AND.EX P1, PT, R3, RZ, PT, P1 ;  /* 0x000000ff0300720c */ /* 0x000fe80003f25310 */
[----:B------:R-:W-:Y:S03]  /*4e20*/  PLOP3.LUT P1, PT, P1, PT, PT, 0x8, 0x80 ;  /* 0x000000000080781c */ /* 0x000fe60000f2e170 */
[----:B------:R-:W-:Y:S11]  /*4e30*/  @P0 FSETP.EQ.AND P1, PT, R41, RZ, PT ;  /* 0x000000ff2900020b */ /* 0x000ff60003f22000 */
[----:B------:R-:W-:Y:S02]  /*4e40*/  @!UPT UIADD3 URZ, UPT, UPT, URZ, URZ, URZ ;  /* 0x000000fffffff290 */ /* 0x000fe4000fffe0ff */
.L_x_90:
[----:B------:R-:W3:Y:S01]  /*4e50*/  SYNCS.PHASECHK.TRANS64.TRYWAIT P2, [UR21+0x50], R9 ;  /* 0x00005009ff0075a7 */ /* 0x000ee20008041115 */
[----:B------:R-:W-:Y:S04]  /*4e60*/  ELECT P0, URZ, PT ;  /* 0x0000000000ff782f */ /* 0x000fe80003800000 */
[----:B------:R-:W-:Y:S11]  /*4e70*/  PLOP3.LUT P1, PT, P1, P0, PT, 0xf2, 0x2f ;  /* 0x00000000002f781c */ /* 0x000ff60000f21e72 */
[----:B------:R-:W-:Y:S02]  /*4e80*/  @!UPT UIADD3 URZ, UPT, UPT, URZ, URZ, URZ ;  /* 0x000000fffffff290 */ /* 0x000fe4000fffe0ff */
[----:B------:R-:W-:Y:S05]  /*4e90*/  @!P1 IADD3 R8, P0, PT, R16, 0x580, RZ ;  /* 0x0000058010089810 */ /* 0x000fea0007f1e0ff */
[----:B------:R-:W-:Y:S01]  /*4ea0*/  @!P1 IMAD.X R6, RZ, RZ, R17, P0 ;  /* 0x000000ffff069224 */ /* 0x000fe200000e0611 */
[----:B---3--:R-:W-:Y:S07]  /*4eb0*/  @!P2 BRA `(.L_x_91) ;  /* 0x0000005000e8a947 */ /* 0x008fee0003800000 */
.L_x_179:
[----:B------:R-:W-:Y:S01]  /*4ec0*/  @!P1 R2UR UR5, R8 ;  /* 0x00000000080592ca */ /* 0x000fe200000e0000 */
[----:B------:R-:W-:Y:S01]  /*4ed0*/  VOTEU.ALL UP0, P1 ;  /* 0x0000000000ff7886 */ /* 0x000fe20000800000 */
[----:B------:R-:W-:Y:S01]  /*4ee0*/  @!P1 R2UR UR4, R6 ;  /* 0x00000000060492ca */ /* 0x000fe200000e0000 */
[----:B--2---:R-:W-:Y:S01]  /*4ef0*/  @!P1 IMAD.MOV.U32 R0, RZ, RZ, 0x2000 ;  /* 0x00002000ff009424 */ /* 0x004fe200078e00ff */
[----:B------:R-:W-:Y:S01]  /*4f00*/  UMOV UR6, 0x0 ;  /* 0x0000000000067882 */ /* 0x000fe20000000000 */
[----:B------:R-:W-:Y:S01]  /*4f10*/  UMOV UR7, 0x10000000 ;  /* 0x1000000000077882 */ /* 0x000fe20000000000 */
[----:B------:R-:W-:Y:S01]  /*4f20*/  @!UP0 UIADD3 UR32, UPT, UPT, UR21, 0x200, URZ ;  /* 0x0000020015208890 */ /* 0x000fe2000fffe0ff */
[----:B------:R-:W-:Y:S01]  /*4f30*/  @!P1 IADD3 R8, P0, PT, R16, 0x580, RZ ;  /* 0x0000058010089810 */ /* 0x000fe20007f1e0ff */
[----:B------:R-:W-:Y:S04]  /*4f40*/  VOTEU.ALL UP0, P1 ;  /* 0x0000000000ff7886 */ /* 0x000fe80000800000 */
[----:B------:R-:W-:Y:S02]  /*4f50*/  @!P1 IMAD.X R6, RZ, RZ, R17, P0 ;  /* 0x000000ffff069224 */ /* 0x000fe400000e0611 */
[----:B------:R-:W-:Y:S02]  /*4f60*/  IMAD.U32 R10, RZ, RZ, UR5 ;  /* 0x00000005ff0a7e24 */ /* 0x000fe4000f8e00ff */
[----:B------:R-:W-:Y:S03]  /*4f70*/  IMAD.U32 R11, RZ, RZ, UR4 ;  /* 0x00000004ff0b7e24 */ /* 0x000fe6000f8e00ff */
[----:B------:R-:W-:Y:S02]  /*4f80*/  @!P1 R2UR UR4, R10 ;  /* 0x000000000a0492ca */ /* 0x000fe400000e0000 */
[----:B------:R-:W-:Y:S11]  /*4f90*/  @!P1 R2UR UR5, R11 ;  /* 0x000000000b0592ca */ /* 0x000ff600000e0000 */
[----:B------:R-:W-:Y:S02]  /*4fa0*/  @!UPT UIADD3 URZ, UPT, UPT, URZ, URZ, URZ ;  /* 0x000000fffffff290 */ /* 0x000fe4000fffe0ff */
[----:B------:R2:W-:Y:S01]  /*4fb0*/  @!UP0 UTMALDG.3D [UR32], [UR4], desc[UR6] ;  /* 0x00000620040085b4 */ /* 0x0005e20008011000 */
[----:B------:R2:W-:Y:S01]  /*4fc0*/  @!P1 SYNCS.ARRIVE.TRANS64.RED.A0TR RZ, [UR21+0x30], R0 ;  /* 0x00003000ffff99a7 */ /* 0x0005e20008300415 */
[----:B------:R-:W-:Y:S01]  /*4fd0*/  SYNCS.ARRIVE.TRANS64.RED.A1T0 RZ, [UR40], RZ ;  /* 0x000000ffffff79a7 */ /* 0x000fe20008100428 */
[----:B------:R-:W3:Y:S02]  /*4fe0*/  SYNCS.PHASECHK.TRANS64.TRYWAIT P2, [UR21+0x58], R9 ;  /* 0x00005809ff0075a7 */ /* 0x000ee40008041115 */
[----:B--23--:R-:W-:Y:S05]  /*4ff0*/  @!P2 BRA `(.L_x_92) ;  /* 0x0000005000b0a947 */ /* 0x00cfea0003800000 */
.L_x_181:
        /* <DEDUP_REMOVED lines=8> */
[----:B------:R-:W-:Y:S01]  /*5080*/  @!UP0 UIADD3 UR24, UPT, UPT, UR21, 0x2200, URZ ;  /* 0x0000220015188890 */ /* 0x000fe2000fffe0ff */
[----:B------:R-:W-:Y:S01]  /*5090*/  VOTEU.ALL UP0, P1 ;  /* 0x0000000000ff7886 */ /* 0x000fe20000800000 */
[----:B------:R-:W-:Y:S01]  /*50a0*/  UMOV UR27, UR35 ;  /* 0x00000023001b7c82 */ /* 0x000fe20008000000 */
[----:B------:R-:W-:Y:S02]  /*50b0*/  UMOV UR28, UR36 ;  /* 0x00000024001c7c82 */ /* 0x000fe40008000000 */
[----:B------:R-:W-:Y:S02]  /*50c0*/  IMAD.U32 R10, RZ, RZ, UR5 ;  /* 0x00000005ff0a7e24 */ /* 0x000fe4000f8e00ff */
[----:B------:R-:W-:Y:S02]  /*50d0*/  IMAD.U32 R11, RZ, RZ, UR4 ;  /* 0x00000004ff0b7e24 */ /* 0x000fe4000f8e00ff */
[----:B------:R-:W-:Y:S01]  /*50e0*/  @!P1 IMAD.X R6, RZ, RZ, R17, P0 ;  /* 0x000000ffff069224 */ /* 0x000fe200000e0611 */
        /* <DEDUP_REMOVED lines=8> */
.L_x_183:
[----:B------:R-:W-:Y:S01]  /*5170*/  @!P1 R2UR UR5, R8 ;  /* 0x00000000080592ca */ /* 0x000fe200000e0000 */
[----:B------:R-:W-:Y:S01]  /*5180*/  VOTEU.ALL UP0, P1 ;  /* 0x0000000000ff7886 */ /* 0x000fe20000800000 */
[----:B------:R-:W-:Y:S01]  /*5190*/  @!P1 R2UR UR4, R6 ;  /* 0x00000000060492ca */ /* 0x000fe200000e0000 */
[----:B--2---:R-:W-:Y:S01]  /*51a0*/  @!P1 IMAD.MOV.U32 R0, RZ, RZ, 0x2000 ;  /* 0x00002000ff009424 */ /* 0x004fe200078e00ff */
[----:B------:R-:W-:Y:S01]  /*51b0*/  UMOV UR6, 0x0 ;  /* 0x0000000000067882 */ /* 0x000fe20000000000 */
[----:B------:R-:W-:Y:S01]  /*51c0*/  UMOV UR7, 0x10000000 ;  /* 0x1000000000077882 */ /* 0x000fe20000000000 */
[----:B------:R-:W-:Y:S01]  /*51d0*/  @!UP0 UIADD3 UR18, UPT, UPT, UR34, 0x40, URZ ;  /* 0x0000004022128890 */ /* 0x000fe2000fffe0ff */
[----:B------:R-:W-:Y:S01]  /*51e0*/  VIADD R14, R14, 0x1 ;  /* 0x000000010e0e7836 */ /* 0x000fe20000000000 */
[----:B------:R-:W-:Y:S01]  /*51f0*/  @!UP0 UIADD3 UR16, UPT, UPT, UR21, 0x4200, URZ ;  /* 0x0000420015108890 */ /* 0x000fe2000fffe0ff */
[----:B------:R-:W-:Y:S01]  /*5200*/  VOTEU.ALL UP0, P1 ;  /* 0x0000000000ff7886 */ /* 0x000fe20000800000 */
[----:B------:R-:W-:Y:S01]  /*5210*/  UMOV UR19, UR35 ;  /* 0x0000002300137c82 */ /* 0x000fe20008000000 */
[----:B------:R-:W-:Y:S02]  /*5220*/  UMOV UR20, UR36 ;  /* 0x0000002400147c82 */ /* 0x000fe40008000000 */
        /* <DEDUP_REMOVED lines=10> */
.L_x_185:
[----:B------:R-:W-:Y:S01]  /*52d0*/  @!P1 IADD3 R6, P0, PT, R16, 0x580, RZ ;  /* 0x0000058010069810 */ /* 0x000fe20007f1e0ff */
[----:B------:R-:W-:Y:S01]  /*52e0*/  VOTEU.ALL UP0, P1 ;  /* 0x0000000000ff7886 */ /* 0x000fe20000800000 */
[----:B------:R-:W-:Y:S01]  /*52f0*/  UMOV UR6, 0x0 ;  /* 0x0000000000067882 */ /* 0x000fe20000000000 */
[----:B------:R-:W-:Y:S01]  /*5300*/  UMOV UR7, 0x10000000 ;  /* 0x1000000000077882 */ /* 0x000fe20000000000 */
[----:B------:R-:W-:Y:S01]  /*5310*/  @!P1 R2UR UR5, R6 ;  /* 0x00000000060592ca */ /* 0x000fe200000e0000 */
[----:B--2---:R-:W-:Y:S01]  /*5320*/  @!P1 IMAD.X R0, RZ, RZ, R17, P0 ;  /* 0x000000ffff009224 */ /* 0x004fe200000e0611 */
[----:B------:R-:W-:Y:S01]  /*5330*/  @!UP0 UIADD3 UR10, UPT, UPT, UR34, 0x60, URZ ;  /* 0x00000060220a8890 */ /* 0x000fe2000fffe0ff */
[----:B------:R-:W-:Y:S01]  /*5340*/  R2UR UR18, R82 ;  /* 0x00000000521272ca */ /* 0x000fe200000e0000 */
[----:B------:R-:W-:Y:S01]  /*5350*/  @!UP0 UIADD3 UR8, UPT, UPT, UR21, 0x6200, URZ ;  /* 0x0000620015088890 */ /* 0x000fe2000fffe0ff */
[----:B------:R-:W-:Y:S01]  /*5360*/  R2UR UR16, R83 ;  /* 0x00000000531072ca */ /* 0x000fe200000e0000 */
[----:B------:R-:W-:Y:S01]  /*5370*/  @!UP0 UIADD3 UR9, UPT, UPT, UR21, 0x48, URZ ;  /* 0x0000004815098890 */ /* 0x000fe2000fffe0ff */
[----:B------:R-:W-:Y:S01]  /*5380*/  @!P1 R2UR UR4, R0 ;  /* 0x00000000000492ca */ /* 0x000fe200000e0000 */
[----:B------:R-:W-:Y:S01]  /*5390*/  VOTEU.ALL UP0, P1 ;  /* 0x0000000000ff7886 */ /* 0x000fe20000800000 */
[----:B------:R-:W-:Y:S01]  /*53a0*/  UMOV UR11, UR35 ;  /* 0x00000023000b7c82 */ /* 0x000fe20008000000 */
[----:B------:R-:W-:Y:S01]  /*53b0*/  UMOV UR12, UR36 ;  /* 0x00000024000c7c82 */ /* 0x000fe20008000000 */
[C---:B------:R-:W-:Y:S01]  /*53c0*/  ISETP.NE.AND P0, PT, R14.reuse, 0x2, PT ;  /* 0x000000020e00780c */ /* 0x040fe20003f05270 */
[----:B------:R-:W-:Y:S01]  /*53d0*/  UPLOP3.LUT UP3, UPT, UPT, UPT, UPT, 0x80, 0x8 ;  /* 0x000000000008789c */ /* 0x000fe20003f6f070 */
[----:B------:R-:W-:Y:S01]  /*53e0*/  IMAD.U32 R8, RZ, RZ, UR5 ;  /* 0x00000005ff087e24 */ /* 0x000fe2000f8e00ff */
[----:B------:R-:W-:Y:S01]  /*53f0*/  LOP3.LUT R15, R15, 0x1, RZ, 0x3c, !PT ;  /* 0x000000010f0f7812 */ /* 0x000fe200078e3cff */
[----:B------:R-:W-:Y:S01]  /*5400*/  UMOV UR36, UR29 ;  /* 0x0000001d00247c82 */ /* 0x000fe20008000000 */
[----:B------:R-:W-:Y:S01]  /*5410*/  SEL R0, RZ, 0x1, P0 ;  /* 0x00000001ff007807 */ /* 0x000fe20000000000 */
[----:B------:R-:W-:Y:S01]  /*5420*/  UIADD3 UR20, UPT, UPT, UR13, UR18, URZ ;  /* 0x000000120d147290 */ /* 0x000fe2000fffe0ff */
[----:B------:R-:W-:Y:S01]  /*5430*/  SEL R14, R14, RZ, P0 ;  /* 0x000000ff0e0e7207 */ /* 0x000fe20000000000 */
[----:B------:R-:W-:Y:S01]  /*5440*/  UIADD3 UR16, UPT, UPT, UR14, UR16, URZ ;  /* 0x000000100e107290 */ /* 0x000fe2000fffe0ff */
[----:B------:R-:W-:Y:S01]  /*5450*/  IMAD.U32 R9, RZ, RZ, UR4 ;  /* 0x00000004ff097e24 */ /* 0x000fe2000f8e00ff */
[----:B------:R-:W-:Y:S02]  /*5460*/  @!P1 R2UR UR4, R8 ;  /* 0x00000000080492ca */ /* 0x000fe400000e0000 */
[----:B------:R-:W-:Y:S02]  /*5470*/  LOP3.LUT R13, R13, R0, RZ, 0x3c, !PT ;  /* 0x000000000d0d7212 */ /* 0x000fe400078e3cff */
[----:B------:R-:W-:Y:S11]  /*5480*/  @!P1 R2UR UR5, R9 ;  /* 0x00000000090592ca */ /* 0x000ff600000e0000 */
[----:B------:R-:W-:Y:S02]  /*5490*/  @!UPT UIADD3 URZ, UPT, UPT, URZ, URZ, URZ ;  /* 0x000000fffffff290 */ /* 0x000fe4000fffe0ff */
[----:B------:R2:W-:Y:S01]  /*54a0*/  @!UP0 UTMALDG.3D [UR8], [UR4], desc[UR6] ;  /* 0x00000608040085b4 */ /* 0x0005e20008011000 */
[----:B------:R2:W-:Y:S01]  /*54b0*/  @!P1 SYNCS.ARRIVE.TRANS64.RED.A0TR RZ, [UR21+0x48], R7 ;  /* 0x00004807ffff99a7 */ /* 0x0005e20008300415 */
[----:B------:R-:W-:Y:S01]  /*54c0*/  SYNCS.ARRIVE.TRANS64.RED.A1T0 RZ, [UR37], RZ ;  /* 0x000000ffffff79a7 */ /* 0x000fe20008100425 */
[----:B------:R-:W-:Y:S05]  /*54d0*/  BRA.U UP1, `(.L_x_95) ;  /* 0xfffffff101707547 */ /* 0x000fea000b83ffff */
[----:B------:R-:W-:-:S04]  /*54e0*/  SHF.L.U32 R3, R15, 0x1f, RZ ;  /* 0x0000001f0f037819 */ /* 0x000fc800000006ff */
[----:B------:R-:W3:Y:S02]  /*54f0*/  SYNCS.PHASECHK.TRANS64.TRYWAIT P0, [UR21+0x50], R3 ;  /* 0x00005003ff0075a7 */ /* 0x000ee40008001115 */
[----:B---3--:R-:W-:Y:S05]  /*5500*/  @!P0 BRA `(.L_x_96) ;  /* 0x0000004c00b48947 */ /* 0x008fea0003800000 */
.L_x_187:
[----:B------:R-:W4:Y:S02]  /*5510*/  SYNCS.PHASECHK.TRANS64.TRYWAIT P0, [UR21+0x58], R3 ;  /* 0x00005803ff0075a7 */ /* 0x000f240008001115 */
[----:B----4-:R-:W-:Y:S05]  /*5520*/  @!P0 BRA `(.L_x_97) ;  /* 0x0000004c00c48947 */ /* 0x010fea0003800000 */
.L_x_189:
[----:B------:R-:W4:Y:S02]  /*5530*/  SYNCS.PHASECHK.TRANS64.TRYWAIT P0, [UR21+0x60], R3 ;  /* 0x00006003ff0075a7 */ /* 0x000f240008001115 */
[----:B----4-:R-:W-:Y:S05]  /*5540*/  @!P0 BRA `(.L_x_98) ;  /* 0x0000004c00d48947 */ /* 0x010fea0003800000 */
.L_x_191:
[----:B---3--:R-:W-:-:S07]  /*5550*/  MOV R0, UR21 ;  /* 0x0000001500007c02 */ /* 0x008fce0008000f00 */
.L_x_99:
[----:B---3--:R-:W-:-:S04]  /*5560*/  SHF.L.U32 R3, R15, 0x1f, RZ ;  /* 0x0000001f0f037819 */ /* 0x008fc800000006ff */
[----:B------:R3:W4:Y:S03]  /*5570*/  SYNCS.PHASECHK.TRANS64.TRYWAIT P0, [R0+URZ+0x68], R3 ;  /* 0x00006803000075a7 */ /* 0x00072600080011ff */
[----:B----4-:R-:W-:Y:S05]  /*5580*/  @!P0 NANOSLEEP.SYNCS 0x989680 ;  /* 0x009896800000895d */ /* 0x010fea0003900000 */
[----:B------:R-:W4:Y:S02]  /*5590*/  @!P0 SYNCS.PHASECHK.TRANS64 P0, [R0+URZ+0x68], R3 ;  /* 0x00006803000085a7 */ /* 0x000f2400080010ff */
[----:B-12-4-:R-:W-:Y:S05]  /*55a0*/  @P0 EXIT ;  /* 0x000000000000094d */ /* 0x016fea0003800000 */
[----:B------:R-:W-:Y:S05]  /*55b0*/  BRA `(.L_x_99) ;  /* 0xfffffffc00e87947 */ /* 0x000fea000383ffff */
.L_x_84:
[----:B------:R-:W-:-:S06]  /*55c0*/  UISETP.GE.AND UP0, UPT, UR13, 0x4, UPT ;  /* 0x000000040d00788c */ /* 0x000fcc000bf06270 */
[----:B------:R-:W-:-:S13]  /*55d0*/  PLOP3.LUT P0, PT, PT, PT, UP0, 0x80, 0x8 ;  /* 0x000000000008781c */ /* 0x000fda0003f0f008 */
[----:B------:R-:W-:Y:S05]  /*55e0*/  @!P0 EXIT ;  /* 0x000000000000894d */ /* 0x000fea0003800000 */
[----:B------:R-:W1:Y:S08]  /*55f0*/  S2UR UR4, SR_CgaCtaId ;  /* 0x00000000000479c3 */ /* 0x000e700000008800 */
[----:B------:R-:W-:Y:S01]  /*5600*/  BAR.SYNC.DEFER_BLOCKING 0x6, 0xa0 ;  /* 0x0182800000007b1d */ /* 0x000fe20000010000 */
[C---:B------:R-:W-:Y:S01]  /*5610*/  IMAD.SHL.U32 R3, R95.reuse, 0x20, RZ ;  /* 0x000000205f037824 */ /* 0x040fe200078e00ff */
[C---:B------:R-:W-:Y:S01]  /*5620*/  SHF.L.U32 R37, R95.reuse, 0x10, RZ ;  /* 0x000000105f257819 */ /* 0x040fe200000006ff */
[C---:B------:R-:W-:Y:S01]  /*5630*/  IMAD.SHL.U32 R94, R95.reuse, 0x4, RZ ;  /* 0x000000045f5e7824 */ /* 0x040fe200078e00ff */
[----:B------:R-:W-:Y:S01]  /*5640*/  LOP3.LUT R96, R95, 0x60, RZ, 0xc0, !PT ;  /* 0x000000605f607812 */ /* 0x000fe200078ec0ff */
[----:B------:R-:W-:Y:S01]  /*5650*/  HFMA2 R91, -RZ, RZ, 0, 5.9604644775390625e-08 ;  /* 0x00000001ff5b7431 */ /* 0x000fe200000001ff */
[----:B------:R-:W-:-:S02]  /*5660*/  UMOV UR44, 0x400 ;  /* 0x00000400002c7882 */ /* 0x000fc40000000000 */
[----:B------:R-:W2:Y:S01]  /*5670*/  LDC.64 R78, c[0x0][0x8b0] ;  /* 0x00022c00ff4e7b82 */ /* 0x000ea20000000a00 */
[----:B------:R-:W-:Y:S01]  /*5680*/  LOP3.LUT R5, R3, 0xc0, RZ, 0xc0, !PT ;  /* 0x000000c003057812 */ /* 0x000fe200078ec0ff */
[----:B------:R-:W-:Y:S01]  /*5690*/  HFMA2 R89, -RZ, RZ, 0, 0 ;  /* 0x00000000ff597431 */ /* 0x000fe200000001ff */
[----:B------:R-:W-:Y:S01]  /*56a0*/  LOP3.LUT R93, R95, 0x2, RZ, 0xc0, !PT ;  /* 0x000000025f5d7812 */ /* 0x000fe200078ec0ff */
[----:B------:R-:W-:Y:S01]  /*56b0*/  IMAD.MOV.U32 R36, RZ, RZ, RZ ;  /* 0x000000ffff247224 */ /* 0x000fe200078e00ff */
[----:B------:R-:W-:Y:S01]  /*56c0*/  LOP3.LUT R94, R5, 0x18, R94, 0xf8, !PT ;  /* 0x00000018055e7812 */ /* 0x000fe200078ef85e */
[----:B------:R-:W-:Y:S01]  /*56d0*/  IMAD.MOV.U32 R87, RZ, RZ, RZ ;  /* 0x000000ffff577224 */ /* 0x000fe200078e00ff */
[----:B------:R-:W-:Y:S01]  /*56e0*/  LOP3.LUT R37, R37, 0x600000, RZ, 0xc0, !PT ;  /* 0x0060000025257812 */ /* 0x000fe200078ec0ff */
[----:B------:R-:W3:Y:S01]  /*56f0*/  LDC.64 R76, c[0x0][0x8a8] ;  /* 0x00022a00ff4c7b82 */ /* 0x000ee20000000a00 */
[----:B------:R-:W-:Y:S01]  /*5700*/  LOP3.LUT R94, R94, 0xf20, R3, 0xf8, !PT ;  /* 0x00000f205e5e7812 */ /* 0x000fe200078ef803 */
[----:B------:R-:W4:Y:S01]  /*5710*/  LDCU UR59, c[0x0][0x370] ;  /* 0x00006e00ff3b77ac */ /* 0x000f220008000800 */
[----:B------:R-:W-:-:S02]  /*5720*/  LOP3.LUT R95, R95, 0x4, RZ, 0xc0, !PT ;  /* 0x000000045f5f7812 */ /* 0x000fc400078ec0ff */
[----:B------:R-:W-:Y:S01]  /*5730*/  MOV R90, RZ ;  /* 0x000000ff005a7202 */ /* 0x000fe20000000f00 */
[----:B------:R-:W2:Y:S01]  /*5740*/  LDCU UR43, c[0x0][0xb0c] ;  /* 0x00016180ff2b77ac */ /* 0x000ea20008000800 */
[----:B-1----:R-:W-:Y:S01]  /*5750*/  ULEA UR44, UR4, UR44, 0x18 ;  /* 0x0000002c042c7291 */ /* 0x002fe2000f8ec0ff */
[----:B------:R-:W1:Y:S03]  /*5760*/  LDCU UR39, c[0x0][0xb30] ;  /* 0x00016600ff2777ac */ /* 0x000e660008000800 */
[----:B------:R-:W-:Y:S01]  /*5770*/  UIADD3 UR4, UPT, UPT, UR44, 0x200, URZ ;  /* 0x000002002c047890 */ /* 0x000fe2000fffe0ff */
[----:B------:R-:W1:Y:S04]  /*5780*/  LDCU.64 UR56, c[0x0][0x888] ;  /* 0x00011100ff3877ac */ /* 0x000e680008000a00 */
[----:B------:R-:W4:Y:S01]  /*5790*/  LDS R0, [UR44+0x130] ;  /* 0x0001302cff007984 */ /* 0x000f220008000800 */
[----:B------:R-:W-:Y:S01]  /*57a0*/  IMAD.U32 R85, RZ, RZ, UR4 ;  /* 0x00000004ff557e24 */ /* 0x000fe2000f8e00ff */
[----:B------:R-:W1:Y:S03]  /*57b0*/  LDCU.64 UR40, c[0x0][0xb28] ;  /* 0x00016500ff2877ac */ /* 0x000e660008000a00 */
[----:B------:R-:W-:Y:S01]  /*57c0*/  IMAD R94, R94, 0x2, R85 ;  /* 0x000000025e5e7824 */ /* 0x000fe200078e0255 */
[----:B------:R-:W1:Y:S03]  /*57d0*/  LDCU.64 UR62, c[0x0][0x890] ;  /* 0x00011200ff3e77ac */ /* 0x000e660008000a00 */
[--C-:B------:R-:W-:Y:S01]  /*57e0*/  IMAD R93, R93, -0x10, R94.reuse ;  /* 0xfffffff05d5d7824 */ /* 0x100fe200078e025e */
[----:B------:R-:W1:Y:S01]  /*57f0*/  LDCU.128 UR52, c[0x0][0xb10] ;  /* 0x00016200ff3477ac */ /* 0x000e620008000c00 */
[----:B------:R-:W-:Y:S01]  /*5800*/  IMAD R92, R95, -0x10, R94 ;  /* 0xfffffff05f5c7824 */ /* 0x000fe200078e025e */
[----:B------:R-:W1:Y:S01]  /*5810*/  LDCU UR58, c[0x0][0x374] ;  /* 0x00006e80ff3a77ac */ /* 0x000e620008000800 */
[----:B------:R-:W-:Y:S01]  /*5820*/  UMOV UR47, URZ ;  /* 0x000000ff002f7c82 */ /* 0x000fe20008000000 */
[----:B------:R-:W-:Y:S01]  /*5830*/  UMOV UR46, URZ ;  /* 0x000000ff002e7c82 */ /* 0x000fe20008000000 */
[----:B-1234-:R-:W-:-:S07]  /*5840*/  IMAD.IADD R37, R0, 0x1, R37 ;  /* 0x0000000100257824 */ /* 0x01efce00078e0225 */
.L_x_143:
[----:B------:R-:W-:Y:S02]  /*5850*/  LEA R3, R87, UR44, 0x3 ;  /* 0x0000002c57037c11 */ /* 0x000fe4000f8e18ff */
[----:B------:R-:W-:Y:S02]  /*5860*/  SHF.L.U32 R0, R89, 0x1f, RZ ;  /* 0x0000001f59007819 */ /* 0x000fe400000006ff */
[----:B------:R-:W-:Y:S02]  /*5870*/  LEA R5, R87, UR44, 0x4 ;  /* 0x0000002c57057c11 */ /* 0x000fe4000f8e20ff */
[----:B-1----:R-:W1:Y:S02]  /*5880*/  SYNCS.PHASECHK.TRANS64.TRYWAIT P0, [R3+URZ+0x80], R0 ;  /* 0x00008000030075a7 */ /* 0x002e6400080011ff */
[----:B-12---:R-:W-:Y:S05]  /*5890*/  @!P0 BRA `(.L_x_100) ;  /* 0x0000004c00188947 */ /* 0x006fea0003800000 */
.L_x_192:
        /* <DEDUP_REMOVED lines=11> */
[----:B------:R-:W-:Y:S01]  /*5950*/  PLOP3.LUT P0, PT, PT, PT, UP1, 0x80, 0x8 ;  /* 0x000000000008781c */ /* 0x000fe20003f0f018 */
[----:B------:R-:W-:Y:S11]  /*5960*/  UP2UR UR61, UPR, URZ, 0x2 ;  /* 0x00000002ff3d7883 */ /* 0x000ff60008000000 */
[----:B------:R-:W-:Y:S01]  /*5970*/  @!UPT UIADD3 URZ, UPT, UPT, URZ, URZ, URZ ;  /* 0x000000fffffff290 */ /* 0x000fe2000fffe0ff */
[----:B-1----:R-:W-:Y:S02]  /*5980*/  @P0 SHF.R.U32.HI R0, RZ, 0x10, R5 ;  /* 0x00000010ff000819 */ /* 0x002fe40000011605 */
        /* <DEDUP_REMOVED lines=12> */
[----:B------:R-:W2:Y:S01]  /*5a50*/  LDCU UR12, c[0x0][0xb20] ;  /* 0x00016400ff0c77ac */ /* 0x000ea20008000800 */
[----:B------:R-:W-:Y:S02]  /*5a60*/  UIMAD.WIDE.U32 UR4, UR58, UR55, URZ ;  /* 0x000000373a0472a5 */ /* 0x000fe4000f8e00ff */
[----:B------:R-:W-:Y:S02]  /*5a70*/  UIMAD.WIDE.U32 UR6, UR59, UR52, URZ ;  /* 0x000000343b0672a5 */ /* 0x000fe4000f8e00ff */
[----:B------:R-:W-:Y:S02]  /*5a80*/  UISETP.NE.AND UP0, UPT, UR54, 0x1, UPT ;  /* 0x000000013600788c */ /* 0x000fe4000bf05270 */
[----:B------:R-:W-:Y:S02]  /*5a90*/  UIMAD.WIDE.U32 UR8, UR37, UR55, URZ ;  /* 0x00000037250872a5 */ /* 0x000fe4000f8e00ff */
[----:B------:R-:W-:Y:S02]  /*5aa0*/  UIMAD.WIDE.U32 UR10, UR38, UR52, URZ ;  /* 0x00000034260a72a5 */ /* 0x000fe4000f8e00ff */
[----:B------:R-:W-:Y:S02]  /*5ab0*/  UISETP.NE.AND UP1, UPT, UR43, 0x1, UPT ;  /* 0x000000012b00788c */ /* 0x000fe4000bf25270 */
[----:B------:R-:W-:Y:S01]  /*5ac0*/  UISETP.NE.AND UP2, UPT, UR42, 0x1, UPT ;  /* 0x000000012a00788c */ /* 0x000fe2000bf45270 */
[----:B------:R-:W-:Y:S02]  /*5ad0*/  UMOV UR4, UR5 ;  /* 0x0000000500047c82 */ /* 0x000fe40008000000 */
[----:B--2---:R-:W-:Y:S03]  /*5ae0*/  USHF.R.U32.HI UR5, URZ, UR12, UR4 ;  /* 0x0000000cff057299 */ /* 0x004fe60008011604 */
[----:B------:R-:W-:Y:S02]  /*5af0*/  UMOV UR4, UR7 ;  /* 0x0000000700047c82 */ /* 0x000fe40008000000 */
[----:B------:R-:W-:Y:S02]  /*5b00*/  USHF.R.U32.HI UR7, URZ, UR53, UR4 ;  /* 0x00000035ff077299 */ /* 0x000fe40008011604 */
[----:B------:R-:W-:Y:S02]  /*5b10*/  USEL UR4, UR58, UR5, !UP0 ;  /* 0x000000053a047287 */ /* 0x000fe4000c000000 */
[----:B------:R-:W-:Y:S01]  /*5b20*/  USEL UR7, UR59, UR7, !UP1 ;  /* 0x000000073b077287 */ /* 0x000fe2000c800000 */
[----:B------:R-:W-:Y:S01]  /*5b30*/  UMOV UR5, UR9 ;  /* 0x0000000900057c82 */ /* 0x000fe20008000000 */
[----:B------:R-:W-:Y:S02]  /*5b40*/  UIMAD.WIDE.U32 UR8, UR4, UR40, URZ ;  /* 0x00000028040872a5 */ /* 0x000fe4000f8e00ff */
[----:B------:R-:W-:Y:S03]  /*5b50*/  USHF.R.U32.HI UR6, URZ, UR12, UR5 ;  /* 0x0000000cff067299 */ /* 0x000fe60008011605 */
[----:B------:R-:W-:Y:S01]  /*5b60*/  UMOV UR5, UR11 ;  /* 0x0000000b00057c82 */ /* 0x000fe20008000000 */
[----:B------:R-:W-:Y:S02]  /*5b70*/  UIMAD.WIDE.U32 UR10, UR7, UR40, URZ ;  /* 0x00000028070a72a5 */ /* 0x000fe4000f8e00ff */
[----:B------:R-:W-:Y:S02]  /*5b80*/  USHF.R.U32.HI UR12, URZ, UR53, UR5 ;  /* 0x00000035ff0c7299 */ /* 0x000fe40008011605 */
[----:B------:R-:W-:Y:S01]  /*5b90*/  USEL UR6, UR37, UR6, !UP0 ;  /* 0x0000000625067287 */ /* 0x000fe2000c000000 */
[----:B------:R-:W-:Y:S02]  /*5ba0*/  UMOV UR5, UR9 ;  /* 0x0000000900057c82 */ /* 0x000fe40008000000 */
[----:B------:R-:W-:Y:S01]  /*5bb0*/  UMOV UR10, UR11 ;  /* 0x0000000b000a7c82 */ /* 0x000fe20008000000 */
[----:B------:R-:W-:Y:S02]  /*5bc0*/  @UP2 USHF.R.U32.HI UR4, URZ, UR41, UR5 ;  /* 0x00000029ff042299 */ /* 0x000fe40008011605 */
[----:B------:R-:W-:Y:S02]  /*5bd0*/  @UP2 USHF.R.U32.HI UR7, URZ, UR41, UR10 ;  /* 0x00000029ff072299 */ /* 0x000fe4000801160a */
[----:B------:R-:W-:Y:S02]  /*5be0*/  UIMAD UR4, UR42, UR4, URZ ;  /* 0x000000042a0472a4 */ /* 0x000fe4000f8e02ff */
        /* <DEDUP_REMOVED lines=8> */
[----:B------:R-:W-:Y:S02]  /*5c70*/  USEL UR11, UR6, UR4, !UP2 ;  /* 0x00000004060b7287 */ /* 0x000fe4000d000000 */
[----:B------:R-:W-:Y:S02]  /*5c80*/  UIADD3 UR8, UPT, UPT, -UR5, URZ, URZ ;  /* 0x000000ff05087290 */ /* 0x000fe4000fffe1ff */
[----:B------:R-:W-:Y:S01]  /*5c90*/  UIADD3 UR10, UPT, UPT, -UR11, URZ, URZ ;  /* 0x000000ff0b0a7290 */ /* 0x000fe2000fffe1ff */
[----:B------:R-:W-:Y:S01]  /*5ca0*/  @!UP0 UMOV UR4, UR9 ;  /* 0x0000000900048c82 */ /* 0x000fe20008000000 */
[----:B------:R-:W-:Y:S02]  /*5cb0*/  UIADD3 UR9, UPT, UPT, -UR6, URZ, URZ ;  /* 0x000000ff06097290 */ /* 0x000fe4000fffe1ff */
[----:B------:R-:W-:Y:S02]  /*5cc0*/  @!UP0 USHF.R.U32.HI UR4, URZ, UR41, UR4 ;  /* 0x00000029ff048299 */ /* 0x000fe40008011604 */
[----:B------:R-:W-:Y:S02]  /*5cd0*/  UIMAD UR10, UR42, UR10, UR6 ;  /* 0x0000000a2a0a72a4 */ /* 0x000fe4000f8e0206 */
[----:B------:R-:W-:Y:S04]  /*5ce0*/  @!UP0 USEL UR4, UR5, UR4, !UP2 ;  /* 0x0000000405048287 */ /* 0x000fe8000d000000 */
[----:B------:R-:W-:Y:S02]  /*5cf0*/  @!UP0 UIMAD UR10, UR7, UR10, UR4 ;  /* 0x0000000a070a82a4 */ /* 0x000fe4000f8e0204 */
[----:B------:R-:W-:Y:S02]  /*5d00*/  @!UP0 UIADD3 UR11, UPT, UPT, UR11, -UR4, URZ ;  /* 0x800000040b0b8290 */ /* 0x000fe4000fffe0ff */
[----:B------:R-:W-:Y:S02]  /*5d10*/  UIMAD UR7, UR43, UR8, UR38 ;  /* 0x000000082b0772a4 */ /* 0x000fe4000f8e0226 */
[----:B------:R-:W-:Y:S02]  /*5d20*/  @!UP0 UIMAD UR6, UR11, UR42, UR5 ;  /* 0x0000002a0b0682a4 */ /* 0x000fe4000f8e0205 */
[----:B------:R-:W-:Y:S01]  /*5d30*/  UIMAD UR4, UR54, UR9, UR37 ;  /* 0x00000009360472a4 */ /* 0x000fe2000f8e0225 */
[----:B------:R-:W-:Y:S02]  /*5d40*/  @!UP0 UMOV UR5, UR10 ;  /* 0x0000000a00058c82 */ /* 0x000fe40008000000 */
[----:B------:R-:W-:Y:S02]  /*5d50*/  UIMAD UR38, UR5, UR43, UR7 ;  /* 0x0000002b052672a4 */ /* 0x000fe4000f8e0207 */
[----:B------:R-:W-:Y:S11]  /*5d60*/  UIMAD UR37, UR6, UR54, UR4 ;  /* 0x00000036062572a4 */ /* 0x000ff6000f8e0204 */
[----:B------:R-:W-:Y:S01]  /*5d70*/  @!UPT UIADD3 URZ, UPT, UPT, URZ, URZ, URZ ;  /* 0x000000fffffff290 */ /* 0x000fe2000fffe0ff */
.L_x_101:
[----:B------:R-:W-:Y:S01]  /*5d80*/  UISETP.NE.AND UP0, UPT, UR39, 0x1, UPT ;  /* 0x000000012700788c */ /* 0x000fe2000bf05270 */
[----:B------:R-:W-:Y:S01]  /*5d90*/  LOP3.LUT P0, RZ, R85, 0x1b0, RZ, 0xc0, !PT ;  /* 0x000001b055ff7812 */ /* 0x000fe2000780c0ff */
[----:B------:R-:W-:Y:S01]  /*5da0*/  USHF.L.U32 UR50, UR16, 0x7, URZ ;  /* 0x0000000710327899 */ /* 0x000fe200080006ff */
[----:B------:R-:W-:Y:S01]  /*5db0*/  BSSY.RECONVERGENT B6, `(.L_x_102) ;  /* 0x0000034000067945 */ /* 0x000fe20003800200 */
[----:B------:R-:W-:Y:S01]  /*5dc0*/  USHF.L.U32 UR49, UR20, 0x7, URZ ;  /* 0x0000000714317899 */ /* 0x000fe200080006ff */
[----:B------:R-:W-:Y:S06]  /*5dd0*/  IADD3 R87, PT, PT, R87, 0x1, RZ ;  /* 0x0000000157577810 */ /* 0x000fec0007ffe0ff */
[----:B------:R-:W2:Y:S01]  /*5de0*/  @!UP0 LDCU.128 UR12, c[0x0][0xb10] ;  /* 0x00016200ff0c87ac */ /* 0x000ea20008000c00 */
[----:B------:R-:W3:Y:S01]  /*5df0*/  @!UP0 LDCU UR5, c[0x0][0xb0c] ;  /* 0x00016180ff0587ac */ /* 0x000ee20008000800 */
[----:B------:R-:W4:Y:S01]  /*5e00*/  @!UP0 LDCU UR10, c[0x0][0xb20] ;  /* 0x00016400ff0a87ac */ /* 0x000f220008000800 */
[----:B--2---:R-:W-:Y:S02]  /*5e10*/  UIMAD.WIDE.U32 UR8, UR38, UR12, URZ ;  /* 0x0000000c260872a5 */ /* 0x004fe4000f8e00ff */
[----:B------:R-:W-:Y:S02]  /*5e20*/  UIMAD.WIDE.U32 UR6, UR37, UR15, URZ ;  /* 0x0000000f250672a5 */ /* 0x000fe4000f8e00ff */
[----:B------:R-:W-:Y:S03]  /*5e30*/  @!UP0 UISETP.NE.AND UP1, UPT, UR14, 0x1, UPT ;  /* 0x000000010e00888c */ /* 0x000fe6000bf25270 */
[----:B------:R-:W-:Y:S01]  /*5e40*/  @!UP0 UMOV UR4, UR9 ;  /* 0x0000000900048c82 */ /* 0x000fe20008000000 */
[----:B---3--:R-:W-:Y:S02]  /*5e50*/  @!UP0 UISETP.NE.AND UP2, UPT, UR5, 0x1, UPT ;  /* 0x000000010500888c */ /* 0x008fe4000bf45270 */
[----:B------:R-:W-:Y:S01]  /*5e60*/  @!UP0 USHF.R.U32.HI UR4, URZ, UR13, UR4 ;  /* 0x0000000dff048299 */ /* 0x000fe20008011604 */
[----:B------:R-:W-:Y:S02]  /*5e70*/  @!UP0 UMOV UR6, UR7 ;  /* 0x0000000700068c82 */ /* 0x000fe40008000000 */
[----:B----4-:R-:W-:Y:S02]  /*5e80*/  @!UP0 USHF.R.U32.HI UR6, URZ, UR10, UR6 ;  /* 0x0000000aff068299 */ /* 0x010fe40008011606 */
[----:B------:R-:W-:Y:S02]  /*5e90*/  @!UP0 USEL UR7, UR38, UR4, !UP2 ;  /* 0x0000000426078287 */ /* 0x000fe4000d000000 */
[----:B------:R-:W-:Y:S04]  /*5ea0*/  @!UP0 USEL UR6, UR37, UR6, !UP1 ;  /* 0x0000000625068287 */ /* 0x000fe8000c800000 */
[----:B------:R-:W-:Y:S02]  /*5eb0*/  @!UP0 UIADD3 UR4, UPT, UPT, -UR7, UR6, URZ ;  /* 0x0000000607048290 */ /* 0x000fe4000fffe1ff */
[----:B------:R-:W-:Y:S02]  /*5ec0*/  @!UP0 UIADD3 UR6, UPT, UPT, UR7, -UR6, URZ ;  /* 0x8000000607068290 */ /* 0x000fe4000fffe0ff */
[----:B------:R-:W-:Y:S02]  /*5ed0*/  @!UP0 UIMAD UR38, UR4, UR5, UR38 ;  /* 0x00000005042682a4 */ /* 0x000fe4000f8e0226 */
[----:B------:R-:W-:Y:S01]  /*5ee0*/  @!UP0 UIMAD UR37, UR6, UR14, UR37 ;  /* 0x0000000e062582a4 */ /* 0x000fe2000f8e0225 */
[----:B------:R-:W-:Y:S11]  /*5ef0*/  @!P0 BRA `(.L_x_103) ;  /* 0x00000000007c8947 */ /* 0x000ff60003800000 */
[----:B------:R-:W2:Y:S01]  /*5f00*/  LDCU.64 UR8, c[0x4][0x80] ;  /* 0x01001000ff0877ac */ /* 0x000ea20008000a00 */
[----:B------:R-:W-:Y:S01]  /*5f10*/  MOV R2, 0x0 ;  /* 0x0000000000027802 */ /* 0x000fe20000000f00 */
[----:B------:R-:W-:Y:S02]  /*5f20*/  HFMA2 R12, -RZ, RZ, 0, 5.9604644775390625e-08 ;  /* 0x00000001ff0c7431 */ /* 0x000fe400000001ff */
[----:B------:R-:W-:Y:S01]  /*5f30*/  IMAD.MOV.U32 R8, RZ, RZ, 0x70 ;  /* 0x00000070ff087424 */ /* 0x000fe200078e00ff */
[----:B------:R3:W4:Y:S01]  /*5f40*/  LDC.64 R14, c[0x4][R2] ;  /* 0x01000000020e7b82 */ /* 0x0007220000000a00 */
[----:B------:R-:W1:Y:S01]  /*5f50*/  LDCU.64 UR6, c[0x4][0x88] ;  /* 0x01001100ff0677ac */ /* 0x000e620008000a00 */
[----:B------:R-:W-:Y:S01]  /*5f60*/  IMAD.MOV.U32 R13, RZ, RZ, RZ ;  /* 0x000000ffff0d7224 */ /* 0x000fe200078e00ff */
[----:B------:R-:W1:Y:S01]  /*5f70*/  LDCU.64 UR4, c[0x4][0x8] ;  /* 0x01000100ff0477ac */ /* 0x000e620008000a00 */
[----:B--2---:R-:W-:Y:S01]  /*5f80*/  MOV R5, UR9 ;  /* 0x0000000900057c02 */ /* 0x004fe20008000f00 */
[----:B------:R-:W-:Y:S01]  /*5f90*/  IMAD.U32 R4, RZ, RZ, UR8 ;  /* 0x00000008ff047e24 */ /* 0x000fe2000f8e00ff */
[----:B-1----:R-:W-:Y:S01]  /*5fa0*/  MOV R7, UR7 ;  /* 0x0000000700077c02 */ /* 0x002fe20008000f00 */
[----:B------:R-:W-:Y:S01]  /*5fb0*/  IMAD.U32 R6, RZ, RZ, UR6 ;  /* 0x00000006ff067e24 */ /* 0x000fe2000f8e00ff */
[----:B------:R-:W-:Y:S01]  /*5fc0*/  MOV R11, UR5 ;  /* 0x00000005000b7c02 */ /* 0x000fe20008000f00 */
[----:B------:R-:W-:Y:S02]  /*5fd0*/  IMAD.U32 R10, RZ, RZ, UR4 ;  /* 0x00000004ff0a7e24 */ /* 0x000fe4000f8e00ff */
[----:B------:R-:W-:Y:S07]  /*5fe0*/  LEPC R20, `(.L_x_104) ;  /* 0x000000001014794e */ /* 0x000fee0000000000 */
[----:B---345:R-:W-:Y:S05]  /*5ff0*/  CALL.ABS.NOINC R14 ;  /* 0x000000000e007343 */ /* 0x038fea0003c00000 */
.L_x_104:
[----:B------:R-:W1:Y:S01]  /*6000*/  LDCU.64 UR8, c[0x4][0x80] ;  /* 0x01001000ff0877ac */ /* 0x000e620008000a00 */
[----:B------:R-:W2:Y:S01]  /*6010*/  LDC.64 R2, c[0x4][R2] ;  /* 0x0100000002027b82 */ /* 0x000ea20000000a00 */
[----:B------:R-:W-:Y:S02]  /*6020*/  HFMA2 R12, -RZ, RZ, 0, 5.9604644775390625e-08 ;  /* 0x00000001ff0c7431 */ /* 0x000fe400000001ff */
[----:B------:R-:W-:Y:S02]  /*6030*/  IMAD.MOV.U32 R8, RZ, RZ, 0x70 ;  /* 0x00000070ff087424 */ /* 0x000fe400078e00ff */
[----:B------:R-:W-:Y:S01]  /*6040*/  IMAD.MOV.U32 R13, RZ, RZ, RZ ;  /* 0x000000ffff0d7224 */ /* 0x000fe200078e00ff */
[----:B------:R-:W3:Y:S01]  /*6050*/  LDCU.64 UR6, c[0x4][0x88] ;  /* 0x01001100ff0677ac */ /* 0x000ee20008000a00 */
[----:B------:R-:W4:Y:S01]  /*6060*/  LDCU.64 UR4, c[0x4][0x8] ;  /* 0x01000100ff0477ac */ /* 0x000f220008000a00 */
[----:B-1----:R-:W-:Y:S02]  /*6070*/  MOV R4, UR8 ;  /* 0x0000000800047c02 */ /* 0x002fe40008000f00 */
[----:B------:R-:W-:Y:S02]  /*6080*/  MOV R5, UR9 ;  /* 0x0000000900057c02 */ /* 0x000fe40008000f00 */
[----:B---3--:R-:W-:Y:S01]  /*6090*/  MOV R7, UR7 ;  /* 0x0000000700077c02 */ /* 0x008fe20008000f00 */
[----:B------:R-:W-:Y:S01]  /*60a0*/  IMAD.U32 R6, RZ, RZ, UR6 ;  /* 0x00000006ff067e24 */ /* 0x000fe2000f8e00ff */
[----:B----4-:R-:W-:Y:S01]  /*60b0*/  MOV R11, UR5 ;  /* 0x00000005000b7c02 */ /* 0x010fe20008000f00 */
[----:B------:R-:W-:Y:S02]  /*60c0*/  IMAD.U32 R10, RZ, RZ, UR4 ;  /* 0x00000004ff0a7e24 */ /* 0x000fe4000f8e00ff */
[----:B------:R-:W-:Y:S07]  /*60d0*/  LEPC R20, `(.L_x_103) ;  /* 0x000000001014794e */ /* 0x000fee0000000000 */
[----:B--2---:R-:W-:Y:S05]  /*60e0*/  CALL.ABS.NOINC R2 ;  /* 0x0000000002007343 */ /* 0x004fea0003c00000 */
.L_x_103:
[----:B------:R-:W-:Y:S05]  /*60f0*/  BSYNC.RECONVERGENT B6 ;  /* 0x0000000000067941 */ /* 0x000fea0003800200 */
.L_x_102:
[----:B------:R-:W-:Y:S01]  /*6100*/  R2UR UR4, R84 ;  /* 0x00000000540472ca */ /* 0x000fe200000e0000 */
[----:B------:R-:W-:Y:S01]  /*6110*/  UISETP.NE.U32.AND UP0, UPT, UR62, URZ, UPT ;  /* 0x000000ff3e00728c */ /* 0x000fe2000bf05070 */
[----:B------:R-:W-:Y:S02]  /*6120*/  ISETP.NE.U32.AND P4, PT, R78, RZ, PT ;  /* 0x000000ff4e00720c */ /* 0x000fe40003f85070 */
[----:B------:R-:W-:Y:S01]  /*6130*/  ISETP.NE.U32.AND P2, PT, RZ, UR56, PT ;  /* 0x00000038ff007c0c */ /* 0x000fe2000bf45070 */
[----:B------:R-:W-:Y:S01]  /*6140*/  UISETP.NE.AND.EX UP1, UPT, UR63, URZ, UPT, UP0 ;  /* 0x000000ff3f00728c */ /* 0x000fe2000bf25300 */
[----:B------:R-:W-:Y:S01]  /*6150*/  ISETP.NE.AND.EX P4, PT, R79, RZ, PT, P4 ;  /* 0x000000ff4f00720c */ /* 0x000fe20003f85340 */
[----:B------:R-:W-:Y:S01]  /*6160*/  UPLOP3.LUT UP0, UPT, UPT, UPT, UPT, 0x40, 0x4 ;  /* 0x000000000004789c */ /* 0x000fe20003f0e870 */
[----:B------:R-:W-:Y:S05]  /*6170*/  ISETP.NE.AND.EX P2, PT, RZ, UR57, PT, P2 ;  /* 0x00000039ff007c0c */ /* 0x000fea000bf45320 */
[----:B------:R-:W-:Y:S06]  /*6180*/  UISETP.NE.AND UP2, UPT, UR4, URZ, UPT ;  /* 0x000000ff0400728c */ /* 0x000fec000bf45270 */
[----:B------:R-:W-:Y:S05]  /*6190*/  PLOP3.LUT P1, PT, PT, PT, UP2, 0x80, 0x8 ;  /* 0x000000000008781c */ /* 0x000fea0003f2f028 */
[----:B------:R-:W-:Y:S06]  /*61a0*/  @UP2 UPLOP3.LUT UP0, UPT, UPT, UPT, UP1, 0x80, 0x8 ;  /* 0x000000000008289c */ /* 0x000fec0003f0f010 */
[----:B------:R-:W-:Y:S01]  /*61b0*/  PLOP3.LUT P0, PT, PT, PT, UP0, 0x80, 0x8 ;  /* 0x000000000008781c */ /* 0x000fe20003f0f008 */
[----:B------:R-:W-:Y:S01]  /*61c0*/  @!UPT UIADD3 URZ, UPT, UPT, URZ, URZ, URZ ;  /* 0x000000fffffff290 */ /* 0x000fe2000fffe0ff */
[----:B------:R-:W-:Y:S11]  /*61d0*/  BRA.U !UP1, `(.L_x_105) ;  /* 0x00000001093c7547 */ /* 0x000ff6000b800000 */
[----:B------:R-:W-:Y:S01]  /*61e0*/  UISETP.NE.U32.AND UP0, UPT, UR56, URZ, UPT ;  /* 0x000000ff3800728c */ /* 0x000fe2000bf05070 */
[----:B-1----:R-:W-:Y:S01]  /*61f0*/  HFMA2 R0, -RZ, RZ, 0, 5.9604644775390625e-08 ;  /* 0x00000001ff007431 */ /* 0x002fe200000001ff */
[----:B------:R-:W1:Y:S01]  /*6200*/  LDCU.64 UR8, c[0x0][0x358] ;  /* 0x00006b00ff0877ac */ /* 0x000e620008000a00 */
[----:B------:R-:W-:Y:S01]  /*6210*/  IMAD.MOV.U32 R80, RZ, RZ, 0x1 ;  /* 0x00000001ff507424 */ /* 0x000fe200078e00ff */
[----:B------:R-:W-:Y:S06]  /*6220*/  UISETP.NE.AND.EX UP0, UPT, UR57, URZ, UPT, UP0 ;  /* 0x000000ff3900728c */ /* 0x000fec000bf05300 */
[----:B------:R-:W-:Y:S05]  /*6230*/  PLOP3.LUT P3, PT, PT, PT, UP0, 0x80, 0x8 ;  /* 0x000000000008781c */ /* 0x000fea0003f6f008 */
[----:B------:R-:W2:Y:S01]  /*6240*/  @UP0 LDCU.64 UR4, c[0x0][0x888] ;  /* 0x00011100ff0407ac */ /* 0x000ea20008000a00 */
[----:B------:R-:W-:Y:S07]  /*6250*/  @UP0 UIMAD UR6, UR36, UR62, URZ ;  /* 0x0000003e240602a4 */ /* 0x000fee000f8e02ff */
[----:B------:R-:W-:Y:S01]  /*6260*/  @!P3 PRMT R80, R0, 0x7610, R80 ;  /* 0x000076100050b816 */ /* 0x000fe20000000050 */
[----:B--2---:R-:W-:Y:S06]  /*6270*/  @UP0 UIMAD.WIDE UR4, UR6, 0x4, UR4 ;  /* 0x00000004060408a5 */ /* 0x004fec000f8e0204 */
[----:B------:R-:W-:Y:S01]  /*6280*/  IMAD.U32 R2, RZ, RZ, UR4 ;  /* 0x00000004ff027e24 */ /* 0x000fe2000f8e00ff */
[----:B------:R-:W-:Y:S04]  /*6290*/  MOV R3, UR5 ;  /* 0x0000000500037c02 */ /* 0x000fe80008000f00 */
[----:B------:R-:W2:Y:S01]  /*62a0*/  @!UP0 LDCU UR4, c[0x0][0x880] ;  /* 0x00011000ff0487ac */ /* 0x000ea20008000800 */
[----:B-1---5:R3:W5:Y:S02]  /*62b0*/  @P3 LDG.E R41, desc[UR8][R2.64] ;  /* 0x0000000802293981 */ /* 0x022764000c1e1900 */
[----:B--23--:R-:W-:Y:S02]  /*62c0*/  @!P3 IMAD.U32 R41, RZ, RZ, UR4 ;  /* 0x00000004ff29be24 */ /* 0x00cfe4000f8e00ff */
.L_x_105:
[----:B------:R-:W-:Y:S05]  /*62d0*/  @!P4 BRA `(.L_x_106) ;  /* 0x000000000024c947 */ /* 0x000fea0003800000 */
[----:B------:R-:W-:Y:S01]  /*62e0*/  ISETP.NE.U32.AND P3, PT, R76, RZ, PT ;  /* 0x000000ff4c00720c */ /* 0x000fe20003f65070 */
[----:B------:R-:W2:Y:S03]  /*62f0*/  LDCU.64 UR4, c[0x0][0x358] ;  /* 0x00006b00ff0477ac */ /* 0x000ea60008000a00 */
[----:B------:R-:W-:Y:S11]  /*6300*/  ISETP.NE.AND.EX P3, PT, R77, RZ, PT, P3 ;  /* 0x000000ff4d00720c */ /* 0x000ff60003f65330 */
[----:B------:R-:W-:Y:S02]  /*6310*/  @!UPT UIADD3 URZ, UPT, UPT, URZ, URZ, URZ ;  /* 0x000000fffffff290 */ /* 0x000fe4000fffe0ff */
[----:B------:R-:W3:Y:S01]  /*6320*/  @P3 LDC.64 R2, c[0x0][0x8a8] ;  /* 0x00022a00ff023b82 */ /* 0x000ee20000000a00 */
[----:B-1----:R-:W-:Y:S04]  /*6330*/  @P3 IMAD R0, R78, UR36, RZ ;  /* 0x000000244e003c24 */ /* 0x002fe8000f8e02ff */
[----:B---3--:R-:W-:Y:S05]  /*6340*/  @P3 IMAD.WIDE R2, R0, 0x4, R2 ;  /* 0x0000000400023825 */ /* 0x008fea00078e0202 */
[----:B--2--5:R2:W5:Y:S02]  /*6350*/  @P3 LDG.E R38, desc[UR4][R2.64] ;  /* 0x0000000402263981 */ /* 0x024564000c1e1900 */
[----:B--2---:R-:W3:Y:S02]  /*6360*/  @!P3 LDC R38, c[0x0][0x8a0] ;  /* 0x00022800ff26bb82 */ /* 0x004ee40000000800 */
.L_x_106:
[----:B-----5:R-:W-:Y:S01]  /*6370*/  FSETP.NEU.AND P3, PT, R41, RZ, PT ;  /* 0x000000ff2900720b */ /* 0x020fe20003f6d000 */
[----:B------:R-:W-:Y:S01]  /*6380*/  BSSY B1, `(.L_x_107) ;  /* 0x0000039000017945 */ /* 0x000fe20003800000 */
[----:B------:R-:W-:Y:S01]  /*6390*/  SEL R5, RZ, 0xffffffff, P2 ;  /* 0xffffffffff057807 */ /* 0x000fe20001000000 */
[----:B------:R-:W-:Y:S01]  /*63a0*/  IMAD.MOV.U32 R46, RZ, RZ, 0x1 ;  /* 0x00000001ff2e7424 */ /* 0x000fe200078e00ff */
[----:B------:R-:W-:Y:S01]  /*63b0*/  @P1 LOP3.LUT P2, RZ, R80, 0xff, RZ, 0xc0, !PT ;  /* 0x000000ff50ff1812 */ /* 0x000fe2000784c0ff */
[C---:B------:R-:W-:Y:S01]  /*63c0*/  IMAD R39, R36.reuse, 0x80, R37 ;  /* 0x0000008024277824 */ /* 0x040fe200078e0225 */
[----:B-1----:R-:W-:Y:S01]  /*63d0*/  @P1 SEL R0, RZ, 0xffffffff, P3 ;  /* 0xffffffffff001807 */ /* 0x002fe20001800000 */
[----:B------:R-:W-:Y:S01]  /*63e0*/  IMAD R88, R95, -0x10, R93 ;  /* 0xfffffff05f587824 */ /* 0x000fe200078e025d */
[----:B------:R-:W-:Y:S01]  /*63f0*/  LOP3.LUT R91, R91, 0x1, RZ, 0x3c, !PT ;  /* 0x000000015b5b7812 */ /* 0x000fe200078e3cff */
[----:B------:R-:W-:Y:S01]  /*6400*/  IMAD.MOV.U32 R47, RZ, RZ, RZ ;  /* 0x000000ffff2f7224 */ /* 0x000fe200078e00ff */
[----:B------:R-:W-:Y:S02]  /*6410*/  @P0 SEL R0, R5, R0, !P2 ;  /* 0x0000000005000207 */ /* 0x000fe40005000000 */
[----:B------:R-:W-:Y:S02]  /*6420*/  CS2R R74, SRZ ;  /* 0x00000000004a7805 */ /* 0x000fe4000001ff00 */
[----:B------:R-:W-:Y:S02]  /*6430*/  LEA R98, R36, UR44, 0x3 ;  /* 0x0000002c24627c11 */ /* 0x000fe4000f8e18ff */
[----:B------:R-:W-:Y:S02]  /*6440*/  CS2R R72, SRZ ;  /* 0x0000000000487805 */ /* 0x000fe4000001ff00 */
[----:B------:R-:W-:Y:S02]  /*6450*/  @P1 LOP3.LUT R0, R0, 0x1, RZ, 0xc0, !PT ;  /* 0x0000000100001812 */ /* 0x000fe400078ec0ff */
[----:B------:R-:W-:Y:S02]  /*6460*/  CS2R R66, SRZ ;  /* 0x0000000000427805 */ /* 0x000fe4000001ff00 */
[----:B------:R-:W-:Y:S02]  /*6470*/  SHF.L.U32 R3, R90, 0x1f, RZ ;  /* 0x0000001f5a037819 */ /* 0x000fe400000006ff */
[----:B------:R-:W-:Y:S02]  /*6480*/  CS2R R64, SRZ ;  /* 0x0000000000407805 */ /* 0x000fe4000001ff00 */
[----:B------:R-:W-:Y:S02]  /*6490*/  ISETP.NE.U32.OR P5, PT, R0, 0x1, !P1 ;  /* 0x000000010000780c */ /* 0x000fe40004fa5470 */
[----:B------:R-:W-:Y:S02]  /*64a0*/  CS2R R58, SRZ ;  /* 0x00000000003a7805 */ /* 0x000fe4000001ff00 */
[----:B------:R-:W-:Y:S02]  /*64b0*/  PLOP3.LUT P2, PT, PT, PT, UP1, 0x80, 0x8 ;  /* 0x000000000008781c */ /* 0x000fe40003f4f018 */
[----:B------:R-:W-:Y:S02]  /*64c0*/  CS2R R56, SRZ ;  /* 0x0000000000387805 */ /* 0x000fe4000001ff00 */
[----:B------:R-:W-:Y:S02]  /*64d0*/  LOP3.LUT P4, R86, R80, 0xff, RZ, 0xc0, !PT ;  /* 0x000000ff50567812 */ /* 0x000fe4000788c0ff */
[----:B------:R-:W-:Y:S02]  /*64e0*/  CS2R R50, SRZ ;  /* 0x0000000000327805 */ /* 0x000fe4000001ff00 */
[----:B------:R-:W-:Y:S02]  /*64f0*/  SEL R0, RZ, 0xffffffff, P3 ;  /* 0xffffffffff007807 */ /* 0x000fe40001800000 */
[----:B------:R-:W-:Y:S02]  /*6500*/  CS2R R48, SRZ ;  /* 0x0000000000307805 */ /* 0x000fe4000001ff00 */
[----:B------:R-:W-:Y:S02]  /*6510*/  P2R R97, PR, RZ, 0x20 ;  /* 0x00000020ff617803 */ /* 0x000fe40000000000 */
[----:B------:R-:W-:Y:S02]  /*6520*/  @P5 SHF.L.U32 R2, R91, 0x1f, RZ ;  /* 0x0000001f5b025819 */ /* 0x000fe400000006ff */
[----:B------:R-:W-:Y:S02]  /*6530*/  @P2 SEL R0, R5, R0, !P4 ;  /* 0x0000000005002207 */ /* 0x000fe40006000000 */
[----:B------:R-:W1:Y:S02]  /*6540*/  @P5 SYNCS.PHASECHK.TRANS64.TRYWAIT P1, [UR44+0x30], R2 ;  /* 0x00003002ff0055a7 */ /* 0x000e64000802112c */
[----:B------:R-:W-:Y:S04]  /*6550*/  LOP3.LUT R0, R0, 0x1, RZ, 0xc0, !PT ;  /* 0x0000000100007812 */ /* 0x000fe800078ec0ff */
[----:B------:R-:W-:Y:S04]  /*6560*/  ISETP.NE.U32.AND P2, PT, R0, 0x1, PT ;  /* 0x000000010000780c */ /* 0x000fe80003f45070 */
[----:B------:R-:W-:Y:S01]  /*6570*/  P2R R60, PR, RZ, 0x4 ;  /* 0x00000004ff3c7803 */ /* 0x000fe20000000000 */
[----:B------:R2:W4:Y:S01]  /*6580*/  SYNCS.PHASECHK.TRANS64.TRYWAIT P0, [R98+URZ+0xa0], R3 ;  /* 0x0000a003620075a7 */ /* 0x00052200080011ff */
[----:B-1----:R-:W-:Y:S01]  /*6590*/  @P5 SEL R46, RZ, 0x1, !P1 ;  /* 0x00000001ff2e5807 */ /* 0x002fe20004800000 */
[----:B--2---:R-:W-:Y:S06]  /*65a0*/  @!P5 BRA `(.L_x_108) ;  /* 0x000000000058d947 */ /* 0x004fec0003800000 */
[----:B------:R-:W-:Y:S01]  /*65b0*/  IMAD.MOV.U32 R75, RZ, RZ, RZ ;  /* 0x000000ffff4b7224 */ /* 0x000fe200078e00ff */
[----:B------:R-:W-:Y:S01]  /*65c0*/  ISETP.NE.AND P1, PT, R46, RZ, PT ;  /* 0x000000ff2e00720c */ /* 0x000fe20003f25270 */
[----:B------:R-:W-:Y:S01]  /*65d0*/  BSSY B0, `(.L_x_109) ;  /* 0x000000c000007945 */ /* 0x000fe20003800000 */
[----:B------:R-:W-:Y:S02]  /*65e0*/  CS2R R50, SRZ ;  /* 0x0000000000327805 */ /* 0x000fe4000001ff00 */
[----:B------:R-:W-:Y:S02]  /*65f0*/  CS2R R48, SRZ ;  /* 0x0000000000307805 */ /* 0x000fe4000001ff00 */
[----:B------:R-:W-:Y:S02]  /*6600*/  CS2R R58, SRZ ;  /* 0x00000000003a7805 */ /* 0x000fe4000001ff00 */
[----:B------:R-:W-:Y:S02]  /*6610*/  CS2R R56, SRZ ;  /* 0x0000000000387805 */ /* 0x000fe4000001ff00 */
[----:B------:R-:W-:Y:S02]  /*6620*/  CS2R R66, SRZ ;  /* 0x0000000000427805 */ /* 0x000fe4000001ff00 */
[----:B------:R-:W-:Y:S02]  /*6630*/  CS2R R64, SRZ ;  /* 0x0000000000407805 */ /* 0x000fe4000001ff00 */
[----:B------:R-:W-:Y:S01]  /*6640*/  CS2R R72, SRZ ;  /* 0x0000000000487805 */ /* 0x000fe2000001ff00 */
[----:B------:R-:W-:Y:S06]  /*6650*/  @P1 BRA `(.L_x_110) ;  /* 0x00000000000c1947 */ /* 0x000fec0003800000 */
[----:B------:R-:W-:Y:S04]  /*6660*/  SHF.L.U32 R5, R91, 0x1f, RZ ;  /* 0x0000001f5b057819 */ /* 0x000fe800000006ff */
[----:B------:R-:W1:Y:S02]  /*6670*/  SYNCS.PHASECHK.TRANS64.TRYWAIT P1, [UR44+0x30], R5 ;  /* 0x00003005ff0075a7 */ /* 0x000e64000802112c */
[----:B-1----:R-:W-:Y:S05]  /*6680*/  @!P1 BRA `(.L_x_111) ;  /* 0x0000003c00b09947 */ /* 0x002fea0003800000 */
.L_x_110:
[----:B------:R-:W-:Y:S05]  /*6690*/  BSYNC B0 ;  /* 0x0000000000007941 */ /* 0x000fea0003800000 */
.L_x_109:
[----:B------:R-:W-:Y:S01]  /*66a0*/  ISETP.NE.AND P1, PT, R60, RZ, PT ;  /* 0x000000ff3c00720c */ /* 0x000fe20003f25270 */
[----:B------:R-:W-:Y:S11]  /*66b0*/  HFMA2 R47, -RZ, RZ, 0, 5.9604644775390625e-08 ;  /* 0x00000001ff2f7431 */ /* 0x000ff600000001ff */
[----:B------:R-:W-:Y:S01]  /*66c0*/  @!UPT UIADD3 URZ, UPT, UPT, URZ, URZ, URZ ;  /* 0x000000fffffff290 */ /* 0x000fe2000fffe0ff */
[----:B------:R2:W1:Y:S04]  /*66d0*/  @P1 LDS.128 R48, [R94] ;  /* 0x000000005e301984 */ /* 0x0004680000000c00 */
[----:B------:R2:W1:Y:S04]  /*66e0*/  @P1 LDS.128 R56, [R93+0x10] ;  /* 0x000010005d381984 */ /* 0x0004680000000c00 */
[----:B------:R2:W1:Y:S04]  /*66f0*/  @P1 LDS.128 R64, [R92+0x20] ;  /* 0x000020005c401984 */ /* 0x0004680000000c00 */
[----:B------:R2:W1:Y:S02]  /*6700*/  @P1 LDS.128 R72, [R88+0x30] ;  /* 0x0000300058481984 */ /* 0x0004640000000c00 */
.L_x_108:
[----:B------:R-:W-:Y:S05]  /*6710*/  BSYNC B1 ;  /* 0x0000000000017941 */ /* 0x000fea0003800000 */
.L_x_107:
[----:B-1----:R-:W-:Y:S04]  /*6720*/  SHF.R.U32.HI R0, RZ, 0x15, R39 ;  /* 0x00000015ff007819 */ /* 0x002fe80000011627 */
[----:B------:R-:W-:Y:S01]  /*6730*/  LOP3.LUT P1, RZ, R0, 0x3, R81, 0x48, !PT ;  /* 0x0000000300ff7812 */ /* 0x000fe20007824851 */
[----:B------:R-:W-:Y:S01]  /*6740*/  @!UPT UIADD3 URZ, UPT, UPT, URZ, URZ, URZ ;  /* 0x000000fffffff290 */ /* 0x000fe2000fffe0ff */
[----:B----4-:R-:W-:Y:S11]  /*6750*/  @P0 BRA `(.L_x_112) ;  /* 0x0000000000080947 */ /* 0x010ff60003800000 */
[----:B------:R-:W1:Y:S02]  /*6760*/  SYNCS.PHASECHK.TRANS64.TRYWAIT P0, [R98+URZ+0xa0], R3 ;  /* 0x0000a003620075a7 */ /* 0x000e6400080011ff */
[----:B-1----:R-:W-:Y:S05]  /*6770*/  @!P0 BRA `(.L_x_113) ;  /* 0x0000003c008c8947 */ /* 0x002fea0003800000 */
.L_x_112:
[----:B------:R-:W-:Y:S05]  /*6780*/  @!P1 BRA `(.L_x_114) ;  /* 0x0000000000409947 */ /* 0x000fea0003800000 */
[----:B------:R-:W4:Y:S01]  /*6790*/  LDCU.64 UR8, c[0x4][0x70] ;  /* 0x01000e00ff0877ac */ /* 0x000f220008000a00 */
[----:B-1----:R-:W-:Y:S01]  /*67a0*/  MOV R3, 0x0 ;  /* 0x0000000000037802 */ /* 0x002fe20000000f00 */
[----:B------:R-:W-:Y:S02]  /*67b0*/  HFMA2 R12, -RZ, RZ, 0, 5.9604644775390625e-08 ;  /* 0x00000001ff0c7431 */ /* 0x000fe400000001ff */
[----:B------:R-:W-:Y:S02]  /*67c0*/  IMAD.MOV.U32 R8, RZ, RZ, 0x192 ;  /* 0x00000192ff087424 */ /* 0x000fe400078e00ff */
[----:B------:R-:W-:Y:S01]  /*67d0*/  IMAD.MOV.U32 R13, RZ, RZ, RZ ;  /* 0x000000ffff0d7224 */ /* 0x000fe200078e00ff */
[----:B------:R-:W1:Y:S01]  /*67e0*/  LDCU.64 UR6, c[0x4][0x78] ;  /* 0x01000f00ff0677ac */ /* 0x000e620008000a00 */
[----:B------:R-:W2:Y:S01]  /*67f0*/  LDC.64 R2, c[0x4][R3] ;  /* 0x0100000003027b82 */ /* 0x000ea20000000a00 */
[----:B------:R-:W5:Y:S01]  /*6800*/  LDCU.64 UR4, c[0x4][0x10] ;  /* 0x01000200ff0477ac */ /* 0x000f620008000a00 */
[----:B----4-:R-:W-:Y:S01]  /*6810*/  MOV R5, UR9 ;  /* 0x0000000900057c02 */ /* 0x010fe20008000f00 */
[----:B------:R-:W-:Y:S01]  /*6820*/  IMAD.U32 R4, RZ, RZ, UR8 ;  /* 0x00000008ff047e24 */ /* 0x000fe2000f8e00ff */
[----:B-1----:R-:W-:Y:S01]  /*6830*/  MOV R7, UR7 ;  /* 0x0000000700077c02 */ /* 0x002fe20008000f00 */
[----:B------:R-:W-:Y:S01]  /*6840*/  IMAD.U32 R6, RZ, RZ, UR6 ;  /* 0x00000006ff067e24 */ /* 0x000fe2000f8e00ff */
[----:B-----5:R-:W-:Y:S01]  /*6850*/  MOV R11, UR5 ;  /* 0x00000005000b7c02 */ /* 0x020fe20008000f00 */
[----:B------:R-:W-:Y:S02]  /*6860*/  IMAD.U32 R10, RZ, RZ, UR4 ;  /* 0x00000004ff0a7e24 */ /* 0x000fe4000f8e00ff */
[----:B------:R-:W-:Y:S07]  /*6870*/  LEPC R20, `(.L_x_114) ;  /* 0x000000001014794e */ /* 0x000fee0000000000 */
[----:B--23--:R-:W-:Y:S05]  /*6880*/  CALL.ABS.NOINC R2 ;  /* 0x0000000002007343 */ /* 0x00cfea0003c00000 */
.L_x_114:
[C---:B------:R-:W-:Y:S01]  /*6890*/  SHF.L.U32 R40, R48.reuse, 0x10, RZ ;  /* 0x0000001030287819 */ /* 0x040fe200000006ff */
[----:B------:R-:W-:Y:S05]  /*68a0*/  WARPSYNC.ALL ;  /* 0x0000000000007948 */ /* 0x000fea0003800000 */
[----:B------:R-:W-:Y:S01]  /*68b0*/  R2UR UR4, R39 ;  /* 0x00000000270472ca */ /* 0x000fe200000e0000 */
[----:B------:R-:W-:Y:S01]  /*68c0*/  BSSY.RECONVERGENT B0, `(.L_x_115) ;  /* 0x0000088000007945 */ /* 0x000fe20003800200 */
[----:B------:R-:W-:Y:S02]  /*68d0*/  LOP3.LUT R43, R48, 0xffff0000, RZ, 0xc0, !PT ;  /* 0xffff0000302b7812 */ /* 0x000fe400078ec0ff */
[----:B------:R-:W-:Y:S02]  /*68e0*/  SHF.L.U32 R42, R49, 0x10, RZ ;  /* 0x00000010312a7819 */ /* 0x000fe400000006ff */
[----:B------:R-:W-:Y:S02]  /*68f0*/  SHF.L.U32 R45, R51, 0x10, RZ ;  /* 0x00000010332d7819 */ /* 0x000fe400000006ff */
[----:B------:R-:W-:Y:S02]  /*6900*/  LOP3.LUT R44, R75, 0xffff0000, RZ, 0xc0, !PT ;  /* 0xffff00004b2c7812 */ /* 0x000fe400078ec0ff */
[----:B------:R-:W-:Y:S03]  /*6910*/  ISETP.NE.AND P0, PT, R96, RZ, PT ;  /* 0x000000ff6000720c */ /* 0x000fe60003f05270 */
[----:B------:R-:W3:Y:S02]  /*6920*/  LDTM.x32 R4, tmem[UR4] ;  /* 0x00000004000479ee */ /* 0x000ee400082c0000 */
[C---:B---3--:R-:W-:Y:S01]  /*6930*/  FMUL R0, R38.reuse, R4 ;  /* 0x0000000426007220 */ /* 0x048fe20000400000 */
[C---:B------:R-:W-:Y:S01]  /*6940*/  FMUL R2, R38.reuse, R5 ;  /* 0x0000000526027220 */ /* 0x040fe20000400000 */
[C---:B-1----:R-:W-:Y:S01]  /*6950*/  FMUL R3, R38.reuse, R6 ;  /* 0x0000000626037220 */ /* 0x042fe20000400000 */
[----:B------:R-:W-:Y:S01]  /*6960*/  FMUL R7, R38, R7 ;  /* 0x0000000726077220 */ /* 0x000fe20000400000 */
[----:B------:R-:W-:Y:S01]  /*6970*/  FFMA R0, R41, R40, R0 ;  /* 0x0000002829007223 */ /* 0x000fe20000000000 */
[----:B------:R-:W-:Y:S01]  /*6980*/  LOP3.LUT R40, R49, 0xffff0000, RZ, 0xc0, !PT ;  /* 0xffff000031287812 */ /* 0x000fe200078ec0ff */
[C---:B------:R-:W-:Y:S01]  /*6990*/  FFMA R2, R41.reuse, R43, R2 ;  /* 0x0000002b29027223 */ /* 0x040fe20000000002 */
[C---:B------:R-:W-:Y:S01]  /*69a0*/  SHF.L.U32 R43, R50.reuse, 0x10, RZ ;  /* 0x00000010322b7819 */ /* 0x040fe200000006ff */
[C---:B------:R-:W-:Y:S01]  /*69b0*/  FFMA R3, R41.reuse, R42, R3 ;  /* 0x0000002a29037223 */ /* 0x040fe20000000003 */
[----:B------:R-:W-:Y:S01]  /*69c0*/  LOP3.LUT R42, R50, 0xffff0000, RZ, 0xc0, !PT ;  /* 0xffff0000322a7812 */ /* 0x000fe200078ec0ff */
[----:B------:R-:W-:Y:S01]  /*69d0*/  FMUL R4, R38, R8 ;  /* 0x0000000826047220 */ /* 0x000fe20000400000 */
[----:B------:R-:W-:Y:S01]  /*69e0*/  F2FP.BF16.F32.PACK_AB R52, R2, R0 ;  /* 0x000000000234723e */ /* 0x000fe200000010ff */
[----:B------:R-:W-:Y:S01]  /*69f0*/  FFMA R7, R41, R40, R7 ;  /* 0x0000002829077223 */ /* 0x000fe20000000007 */
[----:B------:R-:W-:Y:S01]  /*6a00*/  LOP3.LUT R40, R51, 0xffff0000, RZ, 0xc0, !PT ;  /* 0xffff000033287812 */ /* 0x000fe200078ec0ff */
[C---:B------:R-:W-:Y:S01]  /*6a10*/  FMUL R5, R38.reuse, R9 ;  /* 0x0000000926057220 */ /* 0x040fe20000400000 */
[C---:B------:R-:W-:Y:S01]  /*6a20*/  FMUL R6, R38.reuse, R10 ;  /* 0x0000000a26067220 */ /* 0x040fe20000400000 */
[----:B------:R-:W-:Y:S01]  /*6a30*/  FMUL R11, R38, R11 ;  /* 0x0000000b260b7220 */ /* 0x000fe20000400000 */
[----:B------:R-:W-:Y:S01]  /*6a40*/  F2FP.BF16.F32.PACK_AB R53, R7, R3 ;  /* 0x000000030735723e */ /* 0x000fe200000010ff */
[C---:B------:R-:W-:Y:S01]  /*6a50*/  FFMA R4, R41.reuse, R43, R4 ;  /* 0x0000002b29047223 */ /* 0x040fe20000000004 */
[C---:B------:R-:W-:Y:S01]  /*6a60*/  SHF.L.U32 R43, R56.reuse, 0x10, RZ ;  /* 0x00000010382b7819 */ /* 0x040fe200000006ff */
[----:B------:R-:W-:Y:S01]  /*6a70*/  FFMA R5, R41, R42, R5 ;  /* 0x0000002a29057223 */ /* 0x000fe20000000005 */
[----:B------:R-:W-:Y:S01]  /*6a80*/  LOP3.LUT R42, R57, 0xffff0000, RZ, 0xc0, !PT ;  /* 0xffff0000392a7812 */ /* 0x000fe200078ec0ff */
[----:B------:R-:W-:Y:S01]  /*6a90*/  FFMA R6, R41, R45, R6 ;  /* 0x0000002d29067223 */ /* 0x000fe20000000006 */
[----:B------:R-:W-:Y:S01]  /*6aa0*/  SHF.L.U32 R45, R57, 0x10, RZ ;  /* 0x00000010392d7819 */ /* 0x000fe200000006ff */
[----:B------:R-:W-:Y:S01]  /*6ab0*/  FFMA R11, R41, R40, R11 ;  /* 0x00000028290b7223 */ /* 0x000fe2000000000b */
[----:B------:R-:W-:Y:S01]  /*6ac0*/  LOP3.LUT R40, R56, 0xffff0000, RZ, 0xc0, !PT ;  /* 0xffff000038287812 */ /* 0x000fe200078ec0ff */
[C---:B------:R-:W-:Y:S01]  /*6ad0*/  FMUL R8, R38.reuse, R12 ;  /* 0x0000000c26087220 */ /* 0x040fe20000400000 */
[----:B------:R-:W-:Y:S01]  /*6ae0*/  F2FP.BF16.F32.PACK_AB R54, R5, R4 ;  /* 0x000000040536723e */ /* 0x000fe200000010ff */
[C---:B------:R-:W-:Y:S01]  /*6af0*/  FMUL R9, R38.reuse, R13 ;  /* 0x0000000d26097220 */ /* 0x040fe20000400000 */
[----:B------:R-:W-:Y:S01]  /*6b00*/  F2FP.BF16.F32.PACK_AB R55, R11, R6 ;  /* 0x000000060b37723e */ /* 0x000fe200000010ff */
[C---:B------:R-:W-:Y:S01]  /*6b10*/  FMUL R10, R38.reuse, R14 ;  /* 0x0000000e260a7220 */ /* 0x040fe20000400000 */
[----:B------:R-:W-:Y:S01]  /*6b20*/  FMUL R15, R38, R15 ;  /* 0x0000000f260f7220 */ /* 0x000fe20000400000 */
[----:B------:R-:W-:Y:S01]  /*6b30*/  FFMA R8, R41, R43, R8 ;  /* 0x0000002b29087223 */ /* 0x000fe20000000008 */
[----:B------:R-:W-:Y:S01]  /*6b40*/  SHF.L.U32 R43, R59, 0x10, RZ ;  /* 0x000000103b2b7819 */ /* 0x000fe200000006ff */
[C---:B------:R-:W-:Y:S01]  /*6b50*/  FFMA R9, R41.reuse, R40, R9 ;  /* 0x0000002829097223 */ /* 0x040fe20000000009 */
[C---:B------:R-:W-:Y:S01]  /*6b60*/  SHF.L.U32 R40, R58.reuse, 0x10, RZ ;  /* 0x000000103a287819 */ /* 0x040fe200000006ff */
        /* <DEDUP_REMOVED lines=8> */
[----:B------:R-:W-:Y:S01]  /*6bf0*/  FMUL R14, R38, R18 ;  /* 0x00000012260e7220 */ /* 0x000fe20000400000 */
[----:B------:R-:W-:Y:S01]  /*6c00*/  FFMA R12, R41, R40, R12 ;  /* 0x00000028290c7223 */ /* 0x000fe2000000000c */
[----:B------:R-:W-:Y:S01]  /*6c10*/  LOP3.LUT R40, R59, 0xffff0000, RZ, 0xc0, !PT ;  /* 0xffff00003b287812 */ /* 0x000fe200078ec0ff */
[C---:B------:R-:W-:Y:S01]  /*6c20*/  FFMA R13, R41.reuse, R42, R13 ;  /* 0x0000002a290d7223 */ /* 0x040fe2000000000d */
[----:B------:R-:W-:Y:S01]  /*6c30*/  LOP3.LUT R42, R64, 0xffff0000, RZ, 0xc0, !PT ;  /* 0xffff0000402a7812 */ /* 0x000fe200078ec0ff */
[----:B------:R-:W-:Y:S01]  /*6c40*/  FMUL R19, R38, R19 ;  /* 0x0000001326137220 */ /* 0x000fe20000400000 */
[----:B------:R-:W-:Y:S01]  /*6c50*/  FFMA R14, R41, R43, R14 ;  /* 0x0000002b290e7223 */ /* 0x000fe2000000000e */
[----:B------:R-:W-:Y:S01]  /*6c60*/  SHF.L.U32 R43, R64, 0x10, RZ ;  /* 0x00000010402b7819 */ /* 0x000fe200000006ff */
[----:B------:R1:W-:Y:S01]  /*6c70*/  STS.128 [R94], R52 ;  /* 0x000000345e007388 */ /* 0x0003e20000000c00 */
[----:B------:R-:W-:Y:S01]  /*6c80*/  F2FP.BF16.F32.PACK_AB R70, R13, R12 ;  /* 0x0000000c0d46723e */ /* 0x000fe200000010ff */
[C---:B------:R-:W-:Y:S01]  /*6c90*/  FMUL R16, R38.reuse, R20 ;  /* 0x0000001426107220 */ /* 0x040fe20000400000 */
        /* <DEDUP_REMOVED lines=8> */
[C---:B------:R-:W-:Y:S01]  /*6d20*/  FFMA R17, R41.reuse, R42, R17 ;  /* 0x0000002a29117223 */ /* 0x040fe20000000011 */
[----:B------:R-:W-:Y:S01]  /*6d30*/  FFMA R18, R41, R45, R18 ;  /* 0x0000002d29127223 */ /* 0x000fe20000000012 */
[----:B------:R1:W-:Y:S01]  /*6d40*/  STS.128 [R93+0x10], R68 ;  /* 0x000010445d007388 */ /* 0x0003e20000000c00 */
[----:B------:R-:W-:Y:S01]  /*6d50*/  SHF.L.U32 R45, R67, 0x10, RZ ;  /* 0x00000010432d7819 */ /* 0x000fe200000006ff */
[----:B------:R-:W-:Y:S01]  /*6d60*/  FFMA R23, R41, R40, R23 ;  /* 0x0000002829177223 */ /* 0x000fe20000000017 */
[----:B------:R-:W-:Y:S01]  /*6d70*/  LOP3.LUT R40, R66, 0xffff0000, RZ, 0xc0, !PT ;  /* 0xffff000042287812 */ /* 0x000fe200078ec0ff */
[C---:B------:R-:W-:Y:S01]  /*6d80*/  FMUL R20, R38.reuse, R24 ;  /* 0x0000001826147220 */ /* 0x040fe20000400000 */
[----:B------:R-:W-:Y:S01]  /*6d90*/  LOP3.LUT R42, R67, 0xffff0000, RZ, 0xc0, !PT ;  /* 0xffff0000432a7812 */ /* 0x000fe200078ec0ff */
[C---:B------:R-:W-:Y:S01]  /*6da0*/  FMUL R21, R38.reuse, R25 ;  /* 0x0000001926157220 */ /* 0x040fe20000400000 */
[----:B------:R-:W-:Y:S01]  /*6db0*/  F2FP.BF16.F32.PACK_AB R100, R17, R16 ;  /* 0x000000101164723e */ /* 0x000fe200000010ff */
[C---:B------:R-:W-:Y:S01]  /*6dc0*/  FMUL R22, R38.reuse, R26 ;  /* 0x0000001a26167220 */ /* 0x040fe20000400000 */
[----:B------:R-:W-:Y:S01]  /*6dd0*/  FMUL R27, R38, R27 ;  /* 0x0000001b261b7220 */ /* 0x000fe20000400000 */
[C---:B------:R-:W-:Y:S01]  /*6de0*/  FFMA R20, R41.reuse, R43, R20 ;  /* 0x0000002b29147223 */ /* 0x040fe20000000014 */
[C---:B------:R-:W-:Y:S01]  /*6df0*/  FFMA R21, R41.reuse, R40, R21 ;  /* 0x0000002829157223 */ /* 0x040fe20000000015 */
[C---:B------:R-:W-:Y:S01]  /*6e00*/  FFMA R22, R41.reuse, R45, R22 ;  /* 0x0000002d29167223 */ /* 0x040fe20000000016 */
[----:B------:R-:W-:Y:S01]  /*6e10*/  FFMA R27, R41, R42, R27 ;  /* 0x0000002a291b7223 */ /* 0x000fe2000000001b */
[----:B------:R-:W-:Y:S01]  /*6e20*/  SHF.L.U32 R40, R72, 0x10, RZ ;  /* 0x0000001048287819 */ /* 0x000fe200000006ff */
[----:B------:R-:W-:Y:S01]  /*6e30*/  FMUL R24, R38, R28 ;  /* 0x0000001c26187220 */ /* 0x000fe20000400000 */
[----:B------:R-:W-:Y:S01]  /*6e40*/  LOP3.LUT R42, R72, 0xffff0000, RZ, 0xc0, !PT ;  /* 0xffff0000482a7812 */ /* 0x000fe200078ec0ff */
[C---:B------:R-:W-:Y:S01]  /*6e50*/  FMUL R25, R38.reuse, R29 ;  /* 0x0000001d26197220 */ /* 0x040fe20000400000 */
[----:B------:R-:W-:Y:S01]  /*6e60*/  SHF.L.U32 R43, R73, 0x10, RZ ;  /* 0x00000010492b7819 */ /* 0x000fe200000006ff */
[C---:B------:R-:W-:Y:S01]  /*6e70*/  FMUL R26, R38.reuse, R30 ;  /* 0x0000001e261a7220 */ /* 0x040fe20000400000 */
[C---:B------:R-:W-:Y:S01]  /*6e80*/  FFMA R24, R41.reuse, R40, R24 ;  /* 0x0000002829187223 */ /* 0x040fe20000000018 */
[----:B------:R-:W-:Y:S01]  /*6e90*/  FFMA R25, R41, R42, R25 ;  /* 0x0000002a29197223 */ /* 0x000fe20000000019 */
[----:B------:R-:W-:Y:S01]  /*6ea0*/  LOP3.LUT R40, R73, 0xffff0000, RZ, 0xc0, !PT ;  /* 0xffff000049287812 */ /* 0x000fe200078ec0ff */
[----:B------:R-:W-:Y:S01]  /*6eb0*/  FFMA R26, R41, R43, R26 ;  /* 0x0000002b291a7223 */ /* 0x000fe2000000001a */
[----:B------:R-:W-:Y:S01]  /*6ec0*/  FMUL R31, R38, R31 ;  /* 0x0000001f261f7220 */ /* 0x000fe20000400000 */
[----:B------:R-:W-:Y:S01]  /*6ed0*/  SHF.L.U32 R43, R74, 0x10, RZ ;  /* 0x000000104a2b7819 */ /* 0x000fe200000006ff */
[----:B------:R-:W-:Y:S01]  /*6ee0*/  FMUL R28, R38, R32 ;  /* 0x00000020261c7220 */ /* 0x000fe20000400000 */
[----:B------:R-:W-:Y:S01]  /*6ef0*/  LOP3.LUT R42, R74, 0xffff0000, RZ, 0xc0, !PT ;  /* 0xffff00004a2a7812 */ /* 0x000fe200078ec0ff */
[C---:B------:R-:W-:Y:S01]  /*6f00*/  FMUL R29, R38.reuse, R33 ;  /* 0x00000021261d7220 */ /* 0x040fe20000400000 */
[----:B------:R-:W-:Y:S01]  /*6f10*/  SHF.L.U32 R45, R75, 0x10, RZ ;  /* 0x000000104b2d7819 */ /* 0x000fe200000006ff */
[C---:B------:R-:W-:Y:S01]  /*6f20*/  FMUL R30, R38.reuse, R34 ;  /* 0x00000022261e7220 */ /* 0x040fe20000400000 */
[----:B------:R-:W-:Y:S01]  /*6f30*/  FFMA R31, R41, R40, R31 ;  /* 0x00000028291f7223 */ /* 0x000fe2000000001f */
[----:B------:R-:W-:Y:S01]  /*6f40*/  FMUL R35, R38, R35 ;  /* 0x0000002326237220 */ /* 0x000fe20000400000 */
[----:B------:R-:W-:Y:S01]  /*6f50*/  F2FP.BF16.F32.PACK_AB R101, R23, R18 ;  /* 0x000000121765723e */ /* 0x000fe200000010ff */
[----:B------:R-:W-:Y:S01]  /*6f60*/  FFMA R28, R41, R43, R28 ;  /* 0x0000002b291c7223 */ /* 0x000fe2000000001c */
[----:B------:R-:W-:Y:S01]  /*6f70*/  F2FP.BF16.F32.PACK_AB R102, R21, R20 ;  /* 0x000000141566723e */ /* 0x000fe200000010ff */
[----:B------:R-:W-:Y:S01]  /*6f80*/  FFMA R29, R41, R42, R29 ;  /* 0x0000002a291d7223 */ /* 0x000fe2000000001d */
[----:B------:R-:W-:Y:S01]  /*6f90*/  F2FP.BF16.F32.PACK_AB R103, R27, R22 ;  /* 0x000000161b67723e */ /* 0x000fe200000010ff */
[C---:B------:R-:W-:Y:S01]  /*6fa0*/  FFMA R30, R41.reuse, R45, R30 ;  /* 0x0000002d291e7223 */ /* 0x040fe2000000001e */
[----:B------:R-:W-:Y:S01]  /*6fb0*/  FFMA R35, R41, R44, R35 ;  /* 0x0000002c29237223 */ /* 0x000fe20000000023 */
[----:B------:R-:W-:Y:S02]  /*6fc0*/  F2FP.BF16.F32.PACK_AB R104, R25, R24 ;  /* 0x000000181968723e */ /* 0x000fe400000010ff */
[----:B------:R1:W-:Y:S01]  /*6fd0*/  STS.128 [R92+0x20], R100 ;  /* 0x000020645c007388 */ /* 0x0003e20000000c00 */
[----:B------:R-:W-:Y:S02]  /*6fe0*/  F2FP.BF16.F32.PACK_AB R105, R31, R26 ;  /* 0x0000001a1f69723e */ /* 0x000fe400000010ff */
[----:B------:R-:W-:Y:S02]  /*6ff0*/  F2FP.BF16.F32.PACK_AB R106, R29, R28 ;  /* 0x0000001c1d6a723e */ /* 0x000fe400000010ff */
[----:B------:R-:W-:Y:S05]  /*7000*/  F2FP.BF16.F32.PACK_AB R107, R35, R30 ;  /* 0x0000001e236b723e */ /* 0x000fea00000010ff */
[----:B------:R1:W-:Y:S01]  /*7010*/  STS.128 [R88+0x30], R104 ;  /* 0x0000306858007388 */ /* 0x0003e20000000c00 */
[----:B------:R-:W-:Y:S01]  /*7020*/  @!PT LDS RZ, [RZ] ;  /* 0x00000000fffff984 */ /* 0x000fe20000000800 */
[----:B------:R-:W-:Y:S01]  /*7030*/  @!PT LDS RZ, [RZ] ;  /* 0x00000000fffff984 */ /* 0x000fe20000000800 */
[----:B------:R-:W-:Y:S01]  /*7040*/  @!PT LDS RZ, [RZ] ;  /* 0x00000000fffff984 */ /* 0x000fe20000000800 */
[----:B------:R-:W-:Y:S01]  /*7050*/  @!PT LDS RZ, [RZ] ;  /* 0x00000000fffff984 */ /* 0x000fe20000000800 */
[----:B------:R3:W-:Y:S07]  /*7060*/  MEMBAR.ALL.CTA ;  /* 0x0000000000007992 */ /* 0x0007ee0000008000 */
[----:B---3--:R-:W3:Y:S02]  /*7070*/  FENCE.VIEW.ASYNC.S ;  /* 0x00000000000073c6 */ /* 0x008ee40000000000 */
[----:B---3--:R-:W-:Y:S06]  /*7080*/  BAR.SYNC.DEFER_BLOCKING 0x1, 0x80 ;  /* 0x0042000000007b1d */ /* 0x008fec0000010000 */
[----:B------:R-:W-:Y:S05]  /*7090*/  @P0 BRA `(.L_x_116) ;  /* 0x0000000000280947 */ /* 0x000fea0003800000 */
[----:B------:R-:W3:Y:S01]  /*70a0*/  LDCU.64 UR6, c[0x0][0x348] ;  /* 0x00006900ff0677ac */ /* 0x000ee20008000a00 */
[----:B------:R-:W-:Y:S01]  /*70b0*/  UIADD3 UR4, UPT, UPT, UR44, 0x200, URZ ;  /* 0x000002002c047890 */ /* 0x000fe2000fffe0ff */
[----:B------:R-:W-:Y:S05]  /*70c0*/  UMOV UR51, UR36 ;  /* 0x0000002400337c82 */ /* 0x000fea0008000000 */
[----:B------:R-:W-:Y:S04]  /*70d0*/  MOV R85, UR4 ;  /* 0x0000000400557c02 */ /* 0x000fe80008000f00 */
[----:B------:R-:W-:Y:S01]  /*70e0*/  R2UR UR48, R85 ;  /* 0x00000000553072ca */ /* 0x000fe200000e0000 */
[----:B---3--:R-:W-:Y:S04]  /*70f0*/  UIADD3 UR4, UP0, UPT, UR6, 0x680, URZ ;  /* 0x0000068006047890 */ /* 0x008fe8000ff1e0ff */
[----:B------:R-:W-:Y:S09]  /*7100*/  UIADD3.X UR5, UPT, UPT, URZ, UR7, URZ, UP0, !UPT ;  /* 0x00000007ff057290 */ /* 0x000ff200087fe4ff */
[----:B------:R3:W-:Y:S01]  /*7110*/  UTMASTG.3D [UR48], [UR4] ;  /* 0x00000030040073b5 */ /* 0x0007e20008010000 */
[----:B------:R0:W-:Y:S01]  /*7120*/  UTMACMDFLUSH ;  /* 0x00000000000079b7 */ /* 0x0001e20000000000 */
[----:B---3--:R-:W-:Y:S04]  /*7130*/  DEPBAR.LE SB0, 0x1 ;  /* 0x000080400000791a */ /* 0x008fe80000000000 */
.L_x_116:
[----:B------:R-:W-:Y:S05]  /*7140*/  BSYNC.RECONVERGENT B0 ;  /* 0x0000000000007941 */ /* 0x000fea0003800200 */
.L_x_115:
[----:B------:R-:W-:Y:S01]  /*7150*/  BAR.SYNC.DEFER_BLOCKING 0x1, 0x80 ;  /* 0x0042000000007b1d */ /* 0x000fe20000010000 */
[----:B------:R-:W-:Y:S01]  /*7160*/  ISETP.NE.AND P1, PT, R97, RZ, PT ;  /* 0x000000ff6100720c */ /* 0x000fe20003f25270 */
[----:B------:R-:W-:Y:S01]  /*7170*/  UISETP.NE.AND UP0, UPT, UR47, URZ, UPT ;  /* 0x000000ff2f00728c */ /* 0x000fe2000bf05270 */
[----:B------:R-:W-:Y:S11]  /*7180*/  LEA R3, R47, UR44, 0x3 ;  /* 0x0000002c2f037c11 */ /* 0x000ff6000f8e18ff */
[----:B------:R-:W-:Y:S01]  /*7190*/  @P1 SHF.L.U32 R4, R91, 0x1f, RZ ;  /* 0x0000001f5b041819 */ /* 0x000fe200000006ff */
[----:B------:R-:W-:Y:S06]  /*71a0*/  BRA.U !UP0, `(.L_x_117) ;  /* 0x0000000108247547 */ /* 0x000fec000b800000 */
[----:B------:R-:W3:Y:S01]  /*71b0*/  S2R R0, SR_CgaCtaId ;  /* 0x0000000000007919 */ /* 0x000ee20000008800 */
[----:B------:R-:W-:Y:S01]  /*71c0*/  IMAD.U32 R2, RZ, RZ, UR46 ;  /* 0x0000002eff027e24 */ /* 0x000fe2000f8e00ff */
[----:B------:R-:W-:Y:S04]  /*71d0*/  UIADD3 UR4, UPT, UPT, UR46, 0x1, URZ ;  /* 0x000000012e047890 */ /* 0x000fe8000fffe0ff */
[----:B------:R-:W-:Y:S01]  /*71e0*/  @P1 LEA R2, R2, UR44, 0x3 ;  /* 0x0000002c02021c11 */ /* 0x000fe2000f8e18ff */
[----:B------:R-:W-:Y:S04]  /*71f0*/  UISETP.NE.AND UP0, UPT, UR4, 0x4, UPT ;  /* 0x000000040400788c */ /* 0x000fe8000bf05270 */
[----:B------:R-:W-:Y:S01]  /*7200*/  @P1 VIADD R5, R2, 0x50 ;  /* 0x0000005002051836 */ /* 0x000fe20000000000 */
[----:B------:R-:W-:Y:S04]  /*7210*/  USEL UR46, UR4, URZ, UP0 ;  /* 0x000000ff042e7287 */ /* 0x000fe80008000000 */
[----:B---3--:R-:W-:Y:S04]  /*7220*/  @P1 PRMT R0, R0, 0x654, R5 ;  /* 0x0000065400001816 */ /* 0x008fe80000000005 */
[----:B------:R3:W-:Y:S04]  /*7230*/  @P1 SYNCS.ARRIVE.TRANS64.RED.A1T0 RZ, [R0+URZ], RZ ;  /* 0x000000ff00ff19a7 */ /* 0x0007e800081004ff */
.L_x_117:
[----:B------:R-:W4:Y:S01]  /*7240*/  @P1 SYNCS.PHASECHK.TRANS64.TRYWAIT P0, [R3+URZ+0x30], R4 ;  /* 0x00003004030015a7 */ /* 0x000f2200080011ff */
[----:B------:R-:W-:Y:S01]  /*7250*/  BSSY B1, `(.L_x_118) ;  /* 0x0000016000017945 */ /* 0x000fe20003800000 */
[----:B----4-:R-:W-:Y:S03]  /*7260*/  @P1 SEL R46, RZ, 0x1, !P0 ;  /* 0x00000001ff2e1807 */ /* 0x010fe60004000000 */
[----:B------:R-:W-:Y:S05]  /*7270*/  @!P1 BRA `(.L_x_119) ;  /* 0x00000000004c9947 */ /* 0x000fea0003800000 */
[----:B------:R-:W-:Y:S01]  /*7280*/  ISETP.NE.AND P0, PT, R46, RZ, PT ;  /* 0x000000ff2e00720c */ /* 0x000fe20003f05270 */
[----:B------:R-:W-:Y:S01]  /*7290*/  BSSY B0, `(.L_x_120) ;  /* 0x000000b000007945 */ /* 0x000fe20003800000 */
[----:B------:R-:W-:Y:S11]  /*72a0*/  ISETP.NE.AND P1, PT, R60, RZ, PT ;  /* 0x000000ff3c00720c */ /* 0x000ff60003f25270 */
[----:B------:R-:W-:Y:S02]  /*72b0*/  @!UPT UIADD3 URZ, UPT, UPT, URZ, URZ, URZ ;  /* 0x000000fffffff290 */ /* 0x000fe4000fffe0ff */
[C---:B------:R-:W-:Y:S01]  /*72c0*/  @P1 IMAD R6, R47.reuse, 0x2000, R94 ;  /* 0x000020002f061824 */ /* 0x040fe200078e025e */
[C---:B------:R-:W-:Y:S01]  /*72d0*/  @P1 LEA R4, R47.reuse, R92, 0xd ;  /* 0x0000005c2f041211 */ /* 0x040fe200078e68ff */
[C---:B------:R-:W-:Y:S02]  /*72e0*/  @P1 IMAD R5, R47.reuse, 0x2000, R93 ;  /* 0x000020002f051824 */ /* 0x040fe400078e025d */
[----:B------:R-:W-:Y:S01]  /*72f0*/  @P1 IMAD R2, R47, 0x2000, R88 ;  /* 0x000020002f021824 */ /* 0x000fe200078e0258 */
[----:B------:R-:W-:Y:S06]  /*7300*/  @P0 BRA `(.L_x_121) ;  /* 0x00000000000c0947 */ /* 0x000fec0003800000 */
[----:B---3--:R-:W-:Y:S04]  /*7310*/  SHF.L.U32 R0, R91, 0x1f, RZ ;  /* 0x0000001f5b007819 */ /* 0x008fe800000006ff */
[----:B------:R-:W3:Y:S02]  /*7320*/  SYNCS.PHASECHK.TRANS64.TRYWAIT P0, [R3+URZ+0x30], R0 ;  /* 0x00003000030075a7 */ /* 0x000ee400080011ff */
[----:B---3--:R-:W-:Y:S05]  /*7330*/  @!P0 BRA `(.L_x_122) ;  /* 0x0000003000b08947 */ /* 0x008fea0003800000 */
.L_x_121:
[----:B------:R-:W-:Y:S05]  /*7340*/  BSYNC B0 ;  /* 0x0000000000007941 */ /* 0x000fea0003800000 */
.L_x_120:
[----:B------:R-:W-:Y:S02]  /*7350*/  ISETP.NE.AND P0, PT, R60, RZ, PT ;  /* 0x000000ff3c00720c */ /* 0x000fe40003f05270 */
[----:B------:R-:W-:Y:S11]  /*7360*/  IADD3 R47, PT, PT, R47, 0x1, RZ ;  /* 0x000000012f2f7810 */ /* 0x000ff60007ffe0ff */
[----:B------:R4:W1:Y:S04]  /*7370*/  @P0 LDS.128 R48, [R6] ;  /* 0x0000000006300984 */ /* 0x0008680000000c00 */
[----:B------:R4:W1:Y:S04]  /*7380*/  @P0 LDS.128 R56, [R5+0x10] ;  /* 0x0000100005380984 */ /* 0x0008680000000c00 */
[----:B------:R4:W1:Y:S04]  /*7390*/  @P0 LDS.128 R64, [R4+0x20] ;  /* 0x0000200004400984 */ /* 0x0008680000000c00 */
[----:B------:R4:W1:Y:S02]  /*73a0*/  @P0 LDS.128 R72, [R2+0x30] ;  /* 0x0000300002480984 */ /* 0x0008640000000c00 */
.L_x_119:
[----:B------:R-:W-:Y:S05]  /*73b0*/  BSYNC B1 ;  /* 0x0000000000017941 */ /* 0x000fea0003800000 */
.L_x_118:
[----:B---3--:R-:W-:Y:S05]  /*73c0*/  VIADD R0, R39, 0x20 ;  /* 0x0000002027007836 */ /* 0x008fea0000000000 */
[----:B------:R-:W-:Y:S04]  /*73d0*/  SHF.R.U32.HI R0, RZ, 0x15, R0 ;  /* 0x00000015ff007819 */ /* 0x000fe80000011600 */
[----:B------:R-:W-:Y:S11]  /*73e0*/  LOP3.LUT P0, RZ, R0, 0x3, R81, 0x48, !PT ;  /* 0x0000000300ff7812 */ /* 0x000ff60007804851 */
[----:B------:R-:W-:Y:S02]  /*73f0*/  @!UPT UIADD3 URZ, UPT, UPT, URZ, URZ, URZ ;  /* 0x000000fffffff290 */ /* 0x000fe4000fffe0ff */
[----:B------:R-:W-:Y:S05]  /*7400*/  @!P0 BRA `(.L_x_123) ;  /* 0x0000000000408947 */ /* 0x000fea0003800000 */
[----:B------:R-:W3:Y:S01]  /*7410*/  LDCU.64 UR8, c[0x4][0x70] ;  /* 0x01000e00ff0877ac */ /* 0x000ee20008000a00 */
[----:B------:R-:W-:Y:S01]  /*7420*/  MOV R3, 0x0 ;  /* 0x0000000000037802 */ /* 0x000fe20000000f00 */
[----:B------:R-:W-:Y:S02]  /*7430*/  HFMA2 R12, -RZ, RZ, 0, 5.9604644775390625e-08 ;  /* 0x00000001ff0c7431 */ /* 0x000fe400000001ff */
[----:B------:R-:W-:Y:S02]  /*7440*/  IMAD.MOV.U32 R8, RZ, RZ, 0x192 ;  /* 0x00000192ff087424 */ /* 0x000fe400078e00ff */
[----:B------:R-:W-:Y:S01]  /*7450*/  IMAD.MOV.U32 R13, RZ, RZ, RZ ;  /* 0x000000ffff0d7224 */ /* 0x000fe200078e00ff */
[----:B------:R-:W5:Y:S01]  /*7460*/  LDCU.64 UR6, c[0x4][0x78] ;  /* 0x01000f00ff0677ac */ /* 0x000f620008000a00 */
[----:B----4-:R-:W4:Y:S01]  /*7470*/  LDC.64 R2, c[0x4][R3] ;  /* 0x0100000003027b82 */ /* 0x010f220000000a00 */
[----:B------:R-:W2:Y:S01]  /*7480*/  LDCU.64 UR4, c[0x4][0x10] ;  /* 0x01000200ff0477ac */ /* 0x000ea20008000a00 */
[----:B---3--:R-:W-:Y:S01]  /*7490*/  MOV R5, UR9 ;  /* 0x0000000900057c02 */ /* 0x008fe20008000f00 */
[----:B------:R-:W-:Y:S01]  /*74a0*/  IMAD.U32 R4, RZ, RZ, UR8 ;  /* 0x00000008ff047e24 */ /* 0x000fe2000f8e00ff */
[----:B-----5:R-:W-:Y:S01]  /*74b0*/  MOV R7, UR7 ;  /* 0x0000000700077c02 */ /* 0x020fe20008000f00 */
[----:B------:R-:W-:Y:S01]  /*74c0*/  IMAD.U32 R6, RZ, RZ, UR6 ;  /* 0x00000006ff067e24 */ /* 0x000fe2000f8e00ff */
[----:B--2---:R-:W-:Y:S01]  /*74d0*/  MOV R11, UR5 ;  /* 0x00000005000b7c02 */ /* 0x004fe20008000f00 */
[----:B------:R-:W-:Y:S02]  /*74e0*/  IMAD.U32 R10, RZ, RZ, UR4 ;  /* 0x00000004ff0a7e24 */ /* 0x000fe4000f8e00ff */
[----:B------:R-:W-:Y:S07]  /*74f0*/  LEPC R20, `(.L_x_123) ;  /* 0x000000001014794e */ /* 0x000fee0000000000 */
[----:B-1--4-:R-:W-:Y:S05]  /*7500*/  CALL.ABS.NOINC R2 ;  /* 0x0000000002007343 */ /* 0x012fea0003c00000 */
.L_x_123:
[C---:B-1----:R-:W-:Y:S01]  /*7510*/  SHF.L.U32 R40, R48.reuse, 0x10, RZ ;  /* 0x0000001030287819 */ /* 0x042fe200000006ff */
[----:B------:R-:W-:Y:S05]  /*7520*/  WARPSYNC.ALL ;  /* 0x0000000000007948 */ /* 0x000fea0003800000 */
[----:B------:R-:W-:Y:S01]  /*7530*/  R2UR UR4, R39 ;  /* 0x00000000270472ca */ /* 0x000fe200000e0000 */
[----:B------:R-:W1:Y:S01]  /*7540*/  S2R R99, SR_CgaCtaId ;  /* 0x0000000000637919 */ /* 0x000e620000008800 */
[----:B------:R-:W-:Y:S01]  /*7550*/  LOP3.LUT R43, R48, 0xffff0000, RZ, 0xc0, !PT ;  /* 0xffff0000302b7812 */ /* 0x000fe200078ec0ff */
[----:B------:R-:W-:Y:S01]  /*7560*/  BSSY.RECONVERGENT B0, `(.L_x_124) ;  /* 0x000008e000007945 */ /* 0x000fe20003800200 */
[----:B------:R-:W-:Y:S02]  /*7570*/  LOP3.LUT R42, R49, 0xffff0000, RZ, 0xc0, !PT ;  /* 0xffff0000312a7812 */ /* 0x000fe400078ec0ff */
[----:B------:R-:W-:Y:S02]  /*7580*/  LOP3.LUT R44, R50, 0xffff0000, RZ, 0xc0, !PT ;  /* 0xffff0000322c7812 */ /* 0x000fe400078ec0ff */
[----:B------:R-:W-:Y:S02]  /*7590*/  SHF.L.U32 R45, R59, 0x10, RZ ;  /* 0x000000103b2d7819 */ /* 0x000fe400000006ff */
[----:B------:R-:W-:Y:S02]  /*75a0*/  ISETP.NE.AND P6, PT, R97, RZ, PT ;  /* 0x000000ff6100720c */ /* 0x000fe40003fc5270 */
[----:B------:R-:W-:Y:S01]  /*75b0*/  ISETP.NE.AND P0, PT, R96, RZ, PT ;  /* 0x000000ff6000720c */ /* 0x000fe20003f05270 */
[----:B----4-:R-:W3:Y:S01]  /*75c0*/  LDTM.x32 R4, tmem[UR4+0x20] ;  /* 0x00002004000479ee */ /* 0x010ee200082c0000 */
[----:B------:R-:W-:Y:S02]  /*75d0*/  MOV R61, UR46 ;  /* 0x0000002e003d7c02 */ /* 0x000fe40008000f00 */
[----:B------:R-:W-:Y:S07]  /*75e0*/  LEA R62, R47, UR44, 0x3 ;  /* 0x0000002c2f3e7c11 */ /* 0x000fee000f8e18ff */
[----:B------:R-:W-:Y:S04]  /*75f0*/  @P6 LEA R61, R61, UR44, 0x3 ;  /* 0x0000002c3d3d6c11 */ /* 0x000fe8000f8e18ff */
[----:B------:R-:W-:Y:S02]  /*7600*/  @P6 IADD3 R104, PT, PT, R61, 0x50, RZ ;  /* 0x000000503d686810 */ /* 0x000fe40007ffe0ff */
[----:B------:R-:W-:Y:S02]  /*7610*/  @P6 SHF.L.U32 R61, R91, 0x1f, RZ ;  /* 0x0000001f5b3d6819 */ /* 0x000fe400000006ff */
[----:B-1----:R-:W-:Y:S01]  /*7620*/  @P6 PRMT R104, R99, 0x654, R104 ;  /* 0x0000065463686816 */ /* 0x002fe20000000068 */
[C---:B---3--:R-:W-:Y:S01]  /*7630*/  FMUL R0, R38.reuse, R4 ;  /* 0x0000000426007220 */ /* 0x048fe20000400000 */
[C---:B------:R-:W-:Y:S01]  /*7640*/  FMUL R2, R38.reuse, R5 ;  /* 0x0000000526027220 */ /* 0x040fe20000400000 */
[C---:B------:R-:W-:Y:S01]  /*7650*/  FMUL R3, R38.reuse, R6 ;  /* 0x0000000626037220 */ /* 0x040fe20000400000 */
[C---:B------:R-:W-:Y:S01]  /*7660*/  FMUL R7, R38.reuse, R7 ;  /* 0x0000000726077220 */ /* 0x040fe20000400000 */
[----:B------:R-:W-:Y:S01]  /*7670*/  FFMA R0, R41, R40, R0 ;  /* 0x0000002829007223 */ /* 0x000fe20000000000 */
[----:B------:R-:W-:Y:S01]  /*7680*/  SHF.L.U32 R40, R49, 0x10, RZ ;  /* 0x0000001031287819 */ /* 0x000fe200000006ff */
[----:B------:R-:W-:Y:S01]  /*7690*/  FFMA R2, R41, R43, R2 ;  /* 0x0000002b29027223 */ /* 0x000fe20000000002 */
[----:B------:R-:W-:Y:S01]  /*76a0*/  SHF.L.U32 R43, R51, 0x10, RZ ;  /* 0x00000010332b7819 */ /* 0x000fe200000006ff */
[C---:B------:R-:W-:Y:S01]  /*76b0*/  FMUL R4, R38.reuse, R8 ;  /* 0x0000000826047220 */ /* 0x040fe20000400000 */
[----:B------:R-:W-:Y:S01]  /*76c0*/  FMUL R5, R38, R9 ;  /* 0x0000000926057220 */ /* 0x000fe20000400000 */
[C---:B------:R-:W-:Y:S01]  /*76d0*/  FFMA R3, R41.reuse, R40, R3 ;  /* 0x0000002829037223 */ /* 0x040fe20000000003 */
[----:B------:R-:W-:Y:S01]  /*76e0*/  SHF.L.U32 R40, R50, 0x10, RZ ;  /* 0x0000001032287819 */ /* 0x000fe200000006ff */
[----:B------:R-:W-:Y:S01]  /*76f0*/  FFMA R7, R41, R42, R7 ;  /* 0x0000002a29077223 */ /* 0x000fe20000000007 */
[----:B------:R-:W-:Y:S01]  /*7700*/  LOP3.LUT R42, R51, 0xffff0000, RZ, 0xc0, !PT ;  /* 0xffff0000332a7812 */ /* 0x000fe200078ec0ff */
[----:B------:R-:W-:Y:S01]  /*7710*/  FMUL R6, R38, R10 ;  /* 0x0000000a26067220 */ /* 0x000fe20000400000 */
[----:B------:R-:W-:Y:S01]  /*7720*/  F2FP.BF16.F32.PACK_AB R52, R2, R0 ;  /* 0x000000000234723e */ /* 0x000fe200000010ff */
        /* <DEDUP_REMOVED lines=18> */
[C---:B------:R-:W-:Y:S01]  /*7850*/  LOP3.LUT R42, R58.reuse, 0xffff0000, RZ, 0xc0, !PT ;  /* 0xffff00003a2a7812 */ /* 0x040fe200078ec0ff */
[----:B------:R-:W-:Y:S01]  /*7860*/  FFMA R10, R41, R43, R10 ;  /* 0x0000002b290a7223 */ /* 0x000fe2000000000a */
[----:B------:R-:W-:Y:S01]  /*7870*/  SHF.L.U32 R43, R58, 0x10, RZ ;  /* 0x000000103a2b7819 */ /* 0x000fe200000006ff */
[C---:B------:R-:W-:Y:S01]  /*7880*/  FMUL R15, R38.reuse, R15 ;  /* 0x0000000f260f7220 */ /* 0x040fe20000400000 */
[----:B------:R-:W-:Y:S01]  /*7890*/  F2FP.BF16.F32.PACK_AB R68, R9, R8 ;  /* 0x000000080944723e */ /* 0x000fe200000010ff */
[C---:B------:R-:W-:Y:S01]  /*78a0*/  FMUL R12, R38.reuse, R16 ;  /* 0x00000010260c7220 */ /* 0x040fe20000400000 */
[----:B------:R-:W-:Y:S01]  /*78b0*/  FMUL R13, R38, R17 ;  /* 0x00000011260d7220 */ /* 0x000fe20000400000 */
[----:B------:R-:W-:Y:S01]  /*78c0*/  FFMA R15, R41, R40, R15 ;  /* 0x00000028290f7223 */ /* 0x000fe2000000000f */
[----:B------:R-:W-:Y:S01]  /*78d0*/  LOP3.LUT R40, R59, 0xffff0000, RZ, 0xc0, !PT ;  /* 0xffff00003b287812 */ /* 0x000fe200078ec0ff */
[----:B------:R-:W-:Y:S01]  /*78e0*/  FFMA R12, R41, R43, R12 ;  /* 0x0000002b290c7223 */ /* 0x000fe2000000000c */
[----:B------:R-:W-:Y:S01]  /*78f0*/  SHF.L.U32 R43, R64, 0x10, RZ ;  /* 0x00000010402b7819 */ /* 0x000fe200000006ff */
[----:B------:R-:W-:Y:S01]  /*7900*/  FMUL R14, R38, R18 ;  /* 0x00000012260e7220 */ /* 0x000fe20000400000 */
[----:B------:R-:W-:Y:S01]  /*7910*/  F2FP.BF16.F32.PACK_AB R69, R15, R10 ;  /* 0x0000000a0f45723e */ /* 0x000fe200000010ff */
[----:B------:R1:W-:Y:S01]  /*7920*/  STS.128 [R94+0x2000], R52 ;  /* 0x002000345e007388 */ /* 0x0003e20000000c00 */
[----:B------:R-:W-:Y:S01]  /*7930*/  FFMA R13, R41, R42, R13 ;  /* 0x0000002a290d7223 */ /* 0x000fe2000000000d */
[----:B------:R-:W-:Y:S01]  /*7940*/  LOP3.LUT R42, R64, 0xffff0000, RZ, 0xc0, !PT ;  /* 0xffff0000402a7812 */ /* 0x000fe200078ec0ff */
[C---:B------:R-:W-:Y:S01]  /*7950*/  FMUL R19, R38.reuse, R19 ;  /* 0x0000001326137220 */ /* 0x040fe20000400000 */
[C---:B------:R-:W-:Y:S01]  /*7960*/  FMUL R16, R38.reuse, R20 ;  /* 0x0000001426107220 */ /* 0x040fe20000400000 */
[C---:B------:R-:W-:Y:S01]  /*7970*/  FMUL R17, R38.reuse, R21 ;  /* 0x0000001526117220 */ /* 0x040fe20000400000 */
[----:B------:R-:W-:Y:S01]  /*7980*/  F2FP.BF16.F32.PACK_AB R70, R13, R12 ;  /* 0x0000000c0d46723e */ /* 0x000fe200000010ff */
[----:B------:R-:W-:Y:S01]  /*7990*/  FFMA R14, R41, R45, R14 ;  /* 0x0000002d290e7223 */ /* 0x000fe2000000000e */
[----:B------:R-:W-:Y:S01]  /*79a0*/  SHF.L.U32 R45, R65, 0x10, RZ ;  /* 0x00000010412d7819 */ /* 0x000fe200000006ff */
[----:B------:R-:W-:Y:S01]  /*79b0*/  FFMA R19, R41, R40, R19 ;  /* 0x0000002829137223 */ /* 0x000fe20000000013 */
[----:B------:R-:W-:Y:S01]  /*79c0*/  LOP3.LUT R40, R65, 0xffff0000, RZ, 0xc0, !PT ;  /* 0xffff000041287812 */ /* 0x000fe200078ec0ff */
[----:B------:R-:W-:Y:S01]  /*79d0*/  FFMA R16, R41, R43, R16 ;  /* 0x0000002b29107223 */ /* 0x000fe20000000010 */
[----:B------:R-:W-:Y:S01]  /*79e0*/  SHF.L.U32 R43, R67, 0x10, RZ ;  /* 0x00000010432b7819 */ /* 0x000fe200000006ff */
[C---:B------:R-:W-:Y:S01]  /*79f0*/  FMUL R18, R38.reuse, R22 ;  /* 0x0000001626127220 */ /* 0x040fe20000400000 */
[----:B------:R-:W-:Y:S01]  /*7a00*/  F2FP.BF16.F32.PACK_AB R71, R19, R14 ;  /* 0x0000000e1347723e */ /* 0x000fe200000010ff */
[C---:B------:R-:W-:Y:S01]  /*7a10*/  FFMA R17, R41.reuse, R42, R17 ;  /* 0x0000002a29117223 */ /* 0x040fe20000000011 */
[----:B------:R-:W-:Y:S01]  /*7a20*/  FMUL R23, R38, R23 ;  /* 0x0000001726177220 */ /* 0x000fe20000400000 */
[----:B------:R-:W-:Y:S01]  /*7a30*/  SHF.L.U32 R42, R66, 0x10, RZ ;  /* 0x00000010422a7819 */ /* 0x000fe200000006ff */
[----:B------:R-:W-:Y:S01]  /*7a40*/  FMUL R20, R38, R24 ;  /* 0x0000001826147220 */ /* 0x000fe20000400000 */
[----:B------:R3:W-:Y:S01]  /*7a50*/  STS.128 [R93+0x2010], R68 ;  /* 0x002010445d007388 */ /* 0x0007e20000000c00 */
[----:B------:R-:W-:Y:S01]  /*7a60*/  FFMA R18, R41, R45, R18 ;  /* 0x0000002d29127223 */ /* 0x000fe20000000012 */
[----:B------:R-:W-:Y:S01]  /*7a70*/  SHF.L.U32 R45, R75, 0x10, RZ ;  /* 0x000000104b2d7819 */ /* 0x000fe200000006ff */
[C---:B------:R-:W-:Y:S01]  /*7a80*/  FFMA R23, R41.reuse, R40, R23 ;  /* 0x0000002829177223 */ /* 0x040fe20000000017 */
[----:B------:R-:W-:Y:S01]  /*7a90*/  LOP3.LUT R40, R66, 0xffff0000, RZ, 0xc0, !PT ;  /* 0xffff000042287812 */ /* 0x000fe200078ec0ff */
[----:B------:R-:W-:Y:S01]  /*7aa0*/  FFMA R20, R41, R42, R20 ;  /* 0x0000002a29147223 */ /* 0x000fe20000000014 */
[----:B------:R-:W-:Y:S01]  /*7ab0*/  LOP3.LUT R42, R67, 0xffff0000, RZ, 0xc0, !PT ;  /* 0xffff0000432a7812 */ /* 0x000fe200078ec0ff */
[C---:B------:R-:W-:Y:S01]  /*7ac0*/  FMUL R21, R38.reuse, R25 ;  /* 0x0000001926157220 */ /* 0x040fe20000400000 */
[C---:B------:R-:W-:Y:S01]  /*7ad0*/  FMUL R22, R38.reuse, R26 ;  /* 0x0000001a26167220 */ /* 0x040fe20000400000 */
[C---:B------:R-:W-:Y:S01]  /*7ae0*/  FMUL R27, R38.reuse, R27 ;  /* 0x0000001b261b7220 */ /* 0x040fe20000400000 */
[----:B------:R-:W-:Y:S01]  /*7af0*/  FMUL R24, R38, R28 ;  /* 0x0000001c26187220 */ /* 0x000fe20000400000 */
        /* <DEDUP_REMOVED lines=8> */
[----:B------:R-:W-:Y:S01]  /*7b80*/  FFMA R24, R41, R40, R24 ;  /* 0x0000002829187223 */ /* 0x000fe20000000018 */
[----:B------:R-:W-:Y:S01]  /*7b90*/  LOP3.LUT R40, R73, 0xffff0000, RZ, 0xc0, !PT ;  /* 0xffff000049287812 */ /* 0x000fe200078ec0ff */
[C---:B------:R-:W-:Y:S01]  /*7ba0*/  FFMA R25, R41.reuse, R42, R25 ;  /* 0x0000002a29197223 */ /* 0x040fe20000000019 */
[----:B------:R-:W-:Y:S01]  /*7bb0*/  FMUL R31, R38, R31 ;  /* 0x0000001f261f7220 */ /* 0x000fe20000400000 */
[C---:B------:R-:W-:Y:S01]  /*7bc0*/  FFMA R26, R41.reuse, R43, R26 ;  /* 0x0000002b291a7223 */ /* 0x040fe2000000001a */
[----:B------:R-:W-:Y:S01]  /*7bd0*/  SHF.L.U32 R43, R74, 0x10, RZ ;  /* 0x000000104a2b7819 */ /* 0x000fe200000006ff */
[----:B------:R-:W-:Y:S01]  /*7be0*/  FMUL R28, R38, R32 ;  /* 0x00000020261c7220 */ /* 0x000fe20000400000 */
[----:B------:R-:W-:Y:S01]  /*7bf0*/  LOP3.LUT R42, R74, 0xffff0000, RZ, 0xc0, !PT ;  /* 0xffff00004a2a7812 */ /* 0x000fe200078ec0ff */
[C---:B------:R-:W-:Y:S01]  /*7c00*/  FMUL R29, R38.reuse, R33 ;  /* 0x00000021261d7220 */ /* 0x040fe20000400000 */
[C---:B------:R-:W-:Y:S01]  /*7c10*/  FMUL R30, R38.reuse, R34 ;  /* 0x00000022261e7220 */ /* 0x040fe20000400000 */
[----:B------:R-:W-:Y:S01]  /*7c20*/  FFMA R31, R41, R40, R31 ;  /* 0x00000028291f7223 */ /* 0x000fe2000000001f */
[----:B------:R-:W-:Y:S01]  /*7c30*/  FMUL R35, R38, R35 ;  /* 0x0000002326237220 */ /* 0x000fe20000400000 */
[----:B-1----:R-:W-:Y:S01]  /*7c40*/  F2FP.BF16.F32.PACK_AB R52, R17, R16 ;  /* 0x000000101134723e */ /* 0x002fe200000010ff */
[----:B------:R-:W-:Y:S01]  /*7c50*/  FFMA R28, R41, R43, R28 ;  /* 0x0000002b291c7223 */ /* 0x000fe2000000001c */
[----:B------:R-:W-:Y:S01]  /*7c60*/  F2FP.BF16.F32.PACK_AB R53, R23, R18 ;  /* 0x000000121735723e */ /* 0x000fe200000010ff */
[----:B------:R-:W-:Y:S01]  /*7c70*/  FFMA R29, R41, R42, R29 ;  /* 0x0000002a291d7223 */ /* 0x000fe2000000001d */
[----:B------:R-:W-:Y:S01]  /*7c80*/  F2FP.BF16.F32.PACK_AB R54, R21, R20 ;  /* 0x000000141536723e */ /* 0x000fe200000010ff */
[----:B------:R-:W-:Y:S01]  /*7c90*/  FFMA R30, R41, R45, R30 ;  /* 0x0000002d291e7223 */ /* 0x000fe2000000001e */
[----:B------:R-:W-:Y:S01]  /*7ca0*/  F2FP.BF16.F32.PACK_AB R55, R27, R22 ;  /* 0x000000161b37723e */ /* 0x000fe200000010ff */
[----:B------:R-:W-:Y:S01]  /*7cb0*/  FFMA R35, R41, R44, R35 ;  /* 0x0000002c29237223 */ /* 0x000fe20000000023 */
[----:B------:R-:W-:Y:S02]  /*7cc0*/  F2FP.BF16.F32.PACK_AB R100, R25, R24 ;  /* 0x000000181964723e */ /* 0x000fe400000010ff */
[----:B------:R-:W-:Y:S01]  /*7cd0*/  F2FP.BF16.F32.PACK_AB R101, R31, R26 ;  /* 0x0000001a1f65723e */ /* 0x000fe200000010ff */
[----:B------:R3:W-:Y:S01]  /*7ce0*/  STS.128 [R92+0x2020], R52 ;  /* 0x002020345c007388 */ /* 0x0007e20000000c00 */
        /* <DEDUP_REMOVED lines=8> */
[----:B-1----:R-:W1:Y:S02]  /*7d70*/  FENCE.VIEW.ASYNC.S ;  /* 0x00000000000073c6 */ /* 0x002e640000000000 */
[----:B-1----:R-:W-:Y:S06]  /*7d80*/  BAR.SYNC.DEFER_BLOCKING 0x1, 0x80 ;  /* 0x0042000000007b1d */ /* 0x002fec0000010000 */
[----:B------:R-:W-:Y:S05]  /*7d90*/  @P0 BRA `(.L_x_125) ;  /* 0x0000000000280947 */ /* 0x000fea0003800000 */
[----:B------:R-:W1:Y:S01]  /*7da0*/  LDCU.64 UR6, c[0x0][0x348] ;  /* 0x00006900ff0677ac */ /* 0x000e620008000a00 */
[----:B------:R-:W-:Y:S02]  /*7db0*/  UIADD3 UR9, UPT, UPT, UR49, 0x20, URZ ;  /* 0x0000002031097890 */ /* 0x000fe4000fffe0ff */
[----:B------:R-:W-:Y:S01]  /*7dc0*/  UIADD3 UR8, UPT, UPT, UR44, 0x2200, URZ ;  /* 0x000022002c087890 */ /* 0x000fe2000fffe0ff */
[----:B------:R-:W-:Y:S01]  /*7dd0*/  UMOV UR10, UR50 ;  /* 0x00000032000a7c82 */ /* 0x000fe20008000000 */
[----:B------:R-:W-:Y:S01]  /*7de0*/  UMOV UR11, UR36 ;  /* 0x00000024000b7c82 */ /* 0x000fe20008000000 */
[----:B-1----:R-:W-:Y:S04]  /*7df0*/  UIADD3 UR4, UP0, UPT, UR6, 0x680, URZ ;  /* 0x0000068006047890 */ /* 0x002fe8000ff1e0ff */
[----:B------:R-:W-:Y:S09]  /*7e00*/  UIADD3.X UR5, UPT, UPT, URZ, UR7, URZ, UP0, !UPT ;  /* 0x00000007ff057290 */ /* 0x000ff200087fe4ff */
[----:B------:R1:W-:Y:S01]  /*7e10*/  UTMASTG.3D [UR8], [UR4] ;  /* 0x00000008040073b5 */ /* 0x0003e20008010000 */
[----:B------:R0:W-:Y:S01]  /*7e20*/  UTMACMDFLUSH ;  /* 0x00000000000079b7 */ /* 0x0001e20000000000 */
[----:B-1----:R-:W-:Y:S04]  /*7e30*/  DEPBAR.LE SB0, 0x1 ;  /* 0x000080400000791a */ /* 0x002fe80000000000 */
.L_x_125:
[----:B------:R-:W-:Y:S05]  /*7e40*/  BSYNC.RECONVERGENT B0 ;  /* 0x0000000000007941 */ /* 0x000fea0003800200 */
.L_x_124:
[----:B------:R-:W-:Y:S01]  /*7e50*/  BAR.SYNC.DEFER_BLOCKING 0x1, 0x80 ;  /* 0x0042000000007b1d */ /* 0x000fe20000010000 */
[----:B------:R-:W-:Y:S04]  /*7e60*/  UIADD3 UR4, UPT, UPT, UR46, 0x1, URZ ;  /* 0x000000012e047890 */ /* 0x000fe8000fffe0ff */
[----:B------:R-:W-:Y:S04]  /*7e70*/  UISETP.NE.AND UP0, UPT, UR4, 0x4, UPT ;  /* 0x000000040400788c */ /* 0x000fe8000bf05270 */
[----:B------:R-:W-:Y:S01]  /*7e80*/  USEL UR45, UR4, URZ, UP0 ;  /* 0x000000ff042d7287 */ /* 0x000fe20008000000 */
[----:B------:R1:W-:Y:S01]  /*7e90*/  @P6 SYNCS.ARRIVE.TRANS64.RED.A1T0 RZ, [R104+URZ], RZ ;  /* 0x000000ff68ff69a7 */ /* 0x0003e200081004ff */
[----:B------:R-:W-:Y:S01]  /*7ea0*/  BSSY B1, `(.L_x_126) ;  /* 0x0000017000017945 */ /* 0x000fe20003800000 */
[----:B------:R-:W4:Y:S02]  /*7eb0*/  @P6 SYNCS.PHASECHK.TRANS64.TRYWAIT P0, [R62+URZ+0x30], R61 ;  /* 0x0000303d3e0065a7 */ /* 0x000f2400080011ff */
[----:B----4-:R-:W-:Y:S01]  /*7ec0*/  @P6 SEL R46, RZ, 0x1, !P0 ;  /* 0x00000001ff2e6807 */ /* 0x010fe20004000000 */
[----:B-1----:R-:W-:Y:S06]  /*7ed0*/  @!P6 BRA `(.L_x_127) ;  /* 0x00000000004ce947 */ /* 0x002fec0003800000 */
        /* <DEDUP_REMOVED lines=9> */
[----:B------:R-:W-:Y:S04]  /*7f70*/  SHF.L.U32 R5, R91, 0x1f, RZ ;  /* 0x0000001f5b057819 */ /* 0x000fe800000006ff */
[----:B------:R-:W1:Y:S02]  /*7f80*/  SYNCS.PHASECHK.TRANS64.TRYWAIT P0, [R62+URZ+0x30], R5 ;  /* 0x000030053e0075a7 */ /* 0x000e6400080011ff */
[----:B-1----:R-:W-:Y:S05]  /*7f90*/  @!P0 BRA `(.L_x_130) ;  /* 0x0000002400ac8947 */ /* 0x002fea0003800000 */
.L_x_129:
[----:B------:R-:W-:Y:S05]  /*7fa0*/  BSYNC B0 ;  /* 0x0000000000007941 */ /* 0x000fea0003800000 */
.L_x_128:
[----:B------:R-:W-:Y:S02]  /*7fb0*/  ISETP.NE.AND P0, PT, R60, RZ, PT ;  /* 0x000000ff3c00720c */ /* 0x000fe40003f05270 */
[----:B------:R-:W-:Y:S11]  /*7fc0*/  IADD3 R47, PT, PT, R47, 0x1, RZ ;  /* 0x000000012f2f7810 */ /* 0x000ff60007ffe0ff */
[----:B------:R4:W1:Y:S04]  /*7fd0*/  @P0 LDS.128 R48, [R4] ;  /* 0x0000000004300984 */ /* 0x0008680000000c00 */
[----:B------:R4:W1:Y:S04]  /*7fe0*/  @P0 LDS.128 R56, [R3+0x10] ;  /* 0x0000100003380984 */ /* 0x0008680000000c00 */
[----:B------:R4:W1:Y:S04]  /*7ff0*/  @P0 LDS.128 R64, [R2+0x20] ;  /* 0x0000200002400984 */ /* 0x0008680000000c00 */
[----:B------:R4:W1:Y:S02]  /*8000*/  @P0 LDS.128 R72, [R0+0x30] ;  /* 0x0000300000480984 */ /* 0x0008640000000c00 */
.L_x_127:
[----:B------:R-:W-:Y:S05]  /*8010*/  BSYNC B1 ;  /* 0x0000000000017941 */ /* 0x000fea0003800000 */
.L_x_126:
[----:B----4-:R-:W-:Y:S05]  /*8020*/  VIADD R0, R39, 0x40 ;  /* 0x0000004027007836 */ /* 0x010fea0000000000 */
[----:B------:R-:W-:Y:S04]  /*8030*/  SHF.R.U32.HI R0, RZ, 0x15, R0 ;  /* 0x00000015ff007819 */ /* 0x000fe80000011600 */
[----:B------:R-:W-:Y:S11]  /*8040*/  LOP3.LUT P0, RZ, R0, 0x3, R81, 0x48, !PT ;  /* 0x0000000300ff7812 */ /* 0x000ff60007804851 */
[----:B------:R-:W-:Y:S02]  /*8050*/  @!UPT UIADD3 URZ, UPT, UPT, URZ, URZ, URZ ;  /* 0x000000fffffff290 */ /* 0x000fe4000fffe0ff */
[----:B------:R-:W-:Y:S05]  /*8060*/  @!P0 BRA `(.L_x_131) ;  /* 0x0000000000408947 */ /* 0x000fea0003800000 */
[----:B------:R-:W1:Y:S01]  /*8070*/  LDCU.64 UR8, c[0x4][0x70] ;  /* 0x01000e00ff0877ac */ /* 0x000e620008000a00 */
[----:B------:R-:W-:Y:S01]  /*8080*/  MOV R3, 0x0 ;  /* 0x0000000000037802 */ /* 0x000fe20000000f00 */
[----:B------:R-:W-:Y:S02]  /*8090*/  HFMA2 R12, -RZ, RZ, 0, 5.9604644775390625e-08 ;  /* 0x00000001ff0c7431 */ /* 0x000fe400000001ff */
[----:B------:R-:W-:Y:S02]  /*80a0*/  IMAD.MOV.U32 R8, RZ, RZ, 0x192 ;  /* 0x00000192ff087424 */ /* 0x000fe400078e00ff */
[----:B------:R-:W-:Y:S01]  /*80b0*/  IMAD.MOV.U32 R13, RZ, RZ, RZ ;  /* 0x000000ffff0d7224 */ /* 0x000fe200078e00ff */
[----:B------:R-:W4:Y:S01]  /*80c0*/  LDCU.64 UR6, c[0x4][0x78] ;  /* 0x01000f00ff0677ac */ /* 0x000f220008000a00 */
[----:B------:R-:W2:Y:S01]  /*80d0*/  LDC.64 R2, c[0x4][R3] ;  /* 0x0100000003027b82 */ /* 0x000ea20000000a00 */
[----:B------:R-:W5:Y:S01]  /*80e0*/  LDCU.64 UR4, c[0x4][0x10] ;  /* 0x01000200ff0477ac */ /* 0x000f620008000a00 */
[----:B-1----:R-:W-:Y:S01]  /*80f0*/  MOV R5, UR9 ;  /* 0x0000000900057c02 */ /* 0x002fe20008000f00 */
[----:B------:R-:W-:Y:S01]  /*8100*/  IMAD.U32 R4, RZ, RZ, UR8 ;  /* 0x00000008ff047e24 */ /* 0x000fe2000f8e00ff */
[----:B----4-:R-:W-:Y:S01]  /*8110*/  MOV R7, UR7 ;  /* 0x0000000700077c02 */ /* 0x010fe20008000f00 */
[----:B------:R-:W-:Y:S01]  /*8120*/  IMAD.U32 R6, RZ, RZ, UR6 ;  /* 0x00000006ff067e24 */ /* 0x000fe2000f8e00ff */
[----:B-----5:R-:W-:Y:S01]  /*8130*/  MOV R11, UR5 ;  /* 0x00000005000b7c02 */ /* 0x020fe20008000f00 */
[----:B------:R-:W-:Y:S02]  /*8140*/  IMAD.U32 R10, RZ, RZ, UR4 ;  /* 0x00000004ff0a7e24 */ /* 0x000fe4000f8e00ff */
[----:B------:R-:W-:Y:S07]  /*8150*/  LEPC R20, `(.L_x_131) ;  /* 0x000000001014794e */ /* 0x000fee0000000000 */
[----:B--23--:R-:W-:Y:S05]  /*8160*/  CALL.ABS.NOINC R2 ;  /* 0x0000000002007343 */ /* 0x00cfea0003c00000 */
.L_x_131:
[C---:B-1----:R-:W-:Y:S01]  /*8170*/  SHF.L.U32 R40, R48.reuse, 0x10, RZ ;  /* 0x0000001030287819 */ /* 0x042fe200000006ff */
[----:B------:R-:W-:Y:S05]  /*8180*/  WARPSYNC.ALL ;  /* 0x0000000000007948 */ /* 0x000fea0003800000 */
[----:B------:R-:W-:Y:S01]  /*8190*/  R2UR UR4, R39 ;  /* 0x00000000270472ca */ /* 0x000fe200000e0000 */
[----:B------:R-:W-:Y:S01]  /*81a0*/  BSSY.RECONVERGENT B0, `(.L_x_132) ;  /* 0x000008f000007945 */ /* 0x000fe20003800200 */
[----:B------:R-:W-:Y:S02]  /*81b0*/  LOP3.LUT R43, R48, 0xffff0000, RZ, 0xc0, !PT ;  /* 0xffff0000302b7812 */ /* 0x000fe400078ec0ff */
[----:B------:R-:W-:Y:S02]  /*81c0*/  SHF.L.U32 R42, R49, 0x10, RZ ;  /* 0x00000010312a7819 */ /* 0x000fe400000006ff */
[C---:B------:R-:W-:Y:S02]  /*81d0*/  SHF.L.U32 R45, R51.reuse, 0x10, RZ ;  /* 0x00000010332d7819 */ /* 0x040fe400000006ff */
[----:B------:R-:W-:Y:S02]  /*81e0*/  LOP3.LUT R44, R51, 0xffff0000, RZ, 0xc0, !PT ;  /* 0xffff0000332c7812 */ /* 0x000fe400078ec0ff */
[----:B------:R-:W-:Y:S02]  /*81f0*/  ISETP.NE.AND P6, PT, R97, RZ, PT ;  /* 0x000000ff6100720c */ /* 0x000fe40003fc5270 */
[----:B------:R-:W-:Y:S01]  /*8200*/  ISETP.NE.AND P0, PT, R96, RZ, PT ;  /* 0x000000ff6000720c */ /* 0x000fe20003f05270 */
[----:B------:R-:W1:Y:S01]  /*8210*/  LDTM.x32 R4, tmem[UR4+0x40] ;  /* 0x00004004000479ee */ /* 0x000e6200082c0000 */
[----:B------:R-:W-:Y:S09]  /*8220*/  MOV R61, UR45 ;  /* 0x0000002d003d7c02 */ /* 0x000ff20008000f00 */
[----:B------:R-:W-:Y:S02]  /*8230*/  @P6 LEA R61, R61, UR44, 0x3 ;  /* 0x0000002c3d3d6c11 */ /* 0x000fe4000f8e18ff */
[----:B------:R-:W-:Y:S02]  /*8240*/  @P6 SHF.L.U32 R104, R91, 0x1f, RZ ;  /* 0x0000001f5b686819 */ /* 0x000fe400000006ff */
[----:B------:R-:W-:Y:S02]  /*8250*/  @P6 IADD3 R62, PT, PT, R61, 0x50, RZ ;  /* 0x000000503d3e6810 */ /* 0x000fe40007ffe0ff */
[----:B------:R-:W-:Y:S02]  /*8260*/  LEA R61, R47, UR44, 0x3 ;  /* 0x0000002c2f3d7c11 */ /* 0x000fe4000f8e18ff */
[----:B------:R-:W-:Y:S01]  /*8270*/  @P6 PRMT R62, R99, 0x654, R62 ;  /* 0x00000654633e6816 */ /* 0x000fe2000000003e */
[C---:B-1----:R-:W-:Y:S01]  /*8280*/  FMUL R0, R38.reuse, R4 ;  /* 0x0000000426007220 */ /* 0x042fe20000400000 */
[C---:B------:R-:W-:Y:S01]  /*8290*/  FMUL R2, R38.reuse, R5 ;  /* 0x0000000526027220 */ /* 0x040fe20000400000 */
[C---:B------:R-:W-:Y:S01]  /*82a0*/  FMUL R3, R38.reuse, R6 ;  /* 0x0000000626037220 */ /* 0x040fe20000400000 */
        /* <DEDUP_REMOVED lines=8> */
[----:B---3--:R-:W-:Y:S01]  /*8330*/  F2FP.BF16.F32.PACK_AB R68, R2, R0 ;  /* 0x000000000244723e */ /* 0x008fe200000010ff */
[----:B------:R-:W-:Y:S01]  /*8340*/  FMUL R5, R38, R9 ;  /* 0x0000000926057220 */ /* 0x000fe20000400000 */
[C---:B------:R-:W-:Y:S01]  /*8350*/  FFMA R7, R41.reuse, R40, R7 ;  /* 0x0000002829077223 */ /* 0x040fe20000000007 */
[----:B------:R-:W-:Y:S01]  /*8360*/  SHF.L.U32 R40, R56, 0x10, RZ ;  /* 0x0000001038287819 */ /* 0x000fe200000006ff */
[C---:B------:R-:W-:Y:S01]  /*8370*/  FMUL R6, R38.reuse, R10 ;  /* 0x0000000a26067220 */ /* 0x040fe20000400000 */
[C---:B------:R-:W-:Y:S01]  /*8380*/  FMUL R11, R38.reuse, R11 ;  /* 0x0000000b260b7220 */ /* 0x040fe20000400000 */
[----:B------:R-:W-:Y:S01]  /*8390*/  FFMA R4, R41, R43, R4 ;  /* 0x0000002b29047223 */ /* 0x000fe20000000004 */
[----:B------:R-:W-:Y:S01]  /*83a0*/  SHF.L.U32 R43, R57, 0x10, RZ ;  /* 0x00000010392b7819 */ /* 0x000fe200000006ff */
[----:B------:R-:W-:Y:S01]  /*83b0*/  FMUL R8, R38, R12 ;  /* 0x0000000c26087220 */ /* 0x000fe20000400000 */
[----:B------:R-:W-:Y:S01]  /*83c0*/  F2FP.BF16.F32.PACK_AB R69, R7, R3 ;  /* 0x000000030745723e */ /* 0x000fe200000010ff */
[C---:B------:R-:W-:Y:S01]  /*83d0*/  FFMA R5, R41.reuse, R42, R5 ;  /* 0x0000002a29057223 */ /* 0x040fe20000000005 */
[----:B------:R-:W-:Y:S01]  /*83e0*/  LOP3.LUT R42, R56, 0xffff0000, RZ, 0xc0, !PT ;  /* 0xffff0000382a7812 */ /* 0x000fe200078ec0ff */
[----:B------:R-:W-:Y:S01]  /*83f0*/  FFMA R6, R41, R45, R6 ;  /* 0x0000002d29067223 */ /* 0x000fe20000000006 */
[----:B------:R-:W-:Y:S01]  /*8400*/  SHF.L.U32 R45, R65, 0x10, RZ ;  /* 0x00000010412d7819 */ /* 0x000fe200000006ff */
[----:B------:R-:W-:Y:S01]  /*8410*/  FFMA R11, R41, R44, R11 ;  /* 0x0000002c290b7223 */ /* 0x000fe2000000000b */
[----:B------:R-:W-:Y:S01]  /*8420*/  F2FP.BF16.F32.PACK_AB R70, R5, R4 ;  /* 0x000000040546723e */ /* 0x000fe200000010ff */
[----:B------:R-:W-:Y:S01]  /*8430*/  FFMA R8, R41, R40, R8 ;  /* 0x0000002829087223 */ /* 0x000fe20000000008 */
[----:B------:R-:W-:Y:S01]  /*8440*/  LOP3.LUT R40, R57, 0xffff0000, RZ, 0xc0, !PT ;  /* 0xffff000039287812 */ /* 0x000fe200078ec0ff */
[C---:B------:R-:W-:Y:S01]  /*8450*/  FMUL R9, R38.reuse, R13 ;  /* 0x0000000d26097220 */ /* 0x040fe20000400000 */
[----:B------:R-:W-:Y:S01]  /*8460*/  F2FP.BF16.F32.PACK_AB R71, R11, R6 ;  /* 0x000000060b47723e */ /* 0x000fe200000010ff */
[C---:B------:R-:W-:Y:S01]  /*8470*/  FMUL R10, R38.reuse, R14 ;  /* 0x0000000e260a7220 */ /* 0x040fe20000400000 */
[----:B------:R-:W-:Y:S01]  /*8480*/  LOP3.LUT R44, R75, 0xffff0000, RZ, 0xc0, !PT ;  /* 0xffff00004b2c7812 */ /* 0x000fe200078ec0ff */
[----:B------:R-:W-:Y:S01]  /*8490*/  FMUL R15, R38, R15 ;  /* 0x0000000f260f7220 */ /* 0x000fe20000400000 */
        /* <DEDUP_REMOVED lines=8> */
[----:B------:R-:W-:Y:S01]  /*8520*/  FMUL R13, R38, R17 ;  /* 0x00000011260d7220 */ /* 0x000fe20000400000 */
[----:B------:R-:W-:Y:S01]  /*8530*/  F2FP.BF16.F32.PACK_AB R53, R15, R10 ;  /* 0x0000000a0f35723e */ /* 0x000fe200000010ff */
[C---:B------:R-:W-:Y:S01]  /*8540*/  FFMA R12, R41.reuse, R42, R12 ;  /* 0x0000002a290c7223 */ /* 0x040fe2000000000c */
[----:B------:R-:W-:Y:S01]  /*8550*/  LOP3.LUT R42, R64, 0xffff0000, RZ, 0xc0, !PT ;  /* 0xffff0000402a7812 */ /* 0x000fe200078ec0ff */
[C---:B------:R-:W-:Y:S01]  /*8560*/  FMUL R14, R38.reuse, R18 ;  /* 0x00000012260e7220 */ /* 0x040fe20000400000 */
[----:B------:R-:W-:Y:S01]  /*8570*/  FFMA R13, R41, R40, R13 ;  /* 0x00000028290d7223 */ /* 0x000fe2000000000d */
[----:B------:R-:W-:Y:S01]  /*8580*/  LOP3.LUT R40, R59, 0xffff0000, RZ, 0xc0, !PT ;  /* 0xffff00003b287812 */ /* 0x000fe200078ec0ff */
[----:B------:R1:W-:Y:S01]  /*8590*/  STS.128 [R94+0x4000], R68 ;  /* 0x004000445e007388 */ /* 0x0003e20000000c00 */
[----:B------:R-:W-:Y:S01]  /*85a0*/  FMUL R19, R38, R19 ;  /* 0x0000001326137220 */ /* 0x000fe20000400000 */
[----:B------:R-:W-:Y:S01]  /*85b0*/  FFMA R14, R41, R43, R14 ;  /* 0x0000002b290e7223 */ /* 0x000fe2000000000e */
[----:B------:R-:W-:Y:S01]  /*85c0*/  SHF.L.U32 R43, R64, 0x10, RZ ;  /* 0x00000010402b7819 */ /* 0x000fe200000006ff */
[C---:B------:R-:W-:Y:S01]  /*85d0*/  FMUL R16, R38.reuse, R20 ;  /* 0x0000001426107220 */ /* 0x040fe20000400000 */
        /* <DEDUP_REMOVED lines=18> */
[C---:B------:R-:W-:Y:S01]  /*8700*/  FMUL R22, R38.reuse, R26 ;  /* 0x0000001a26167220 */ /* 0x040fe20000400000 */
[----:B------:R-:W-:Y:S01]  /*8710*/  FMUL R27, R38, R27 ;  /* 0x0000001b261b7220 */ /* 0x000fe20000400000 */
[----:B------:R-:W-:Y:S01]  /*8720*/  FFMA R20, R41, R43, R20 ;  /* 0x0000002b29147223 */ /* 0x000fe20000000014 */
[----:B------:R-:W-:Y:S01]  /*8730*/  SHF.L.U32 R43, R73, 0x10, RZ ;  /* 0x00000010492b7819 */ /* 0x000fe200000006ff */
[C---:B------:R-:W-:Y:S01]  /*8740*/  FFMA R21, R41.reuse, R40, R21 ;  /* 0x0000002829157223 */ /* 0x040fe20000000015 */
[C---:B------:R-:W-:Y:S01]  /*8750*/  FFMA R22, R41.reuse, R45, R22 ;  /* 0x0000002d29167223 */ /* 0x040fe20000000016 */
[C---:B------:R-:W-:Y:S01]  /*8760*/  FFMA R27, R41.reuse, R42, R27 ;  /* 0x0000002a291b7223 */ /* 0x040fe2000000001b */
[----:B------:R-:W-:Y:S01]  /*8770*/  SHF.L.U32 R40, R72, 0x10, RZ ;  /* 0x0000001048287819 */ /* 0x000fe200000006ff */
[----:B------:R-:W-:Y:S01]  /*8780*/  FMUL R24, R38, R28 ;  /* 0x0000001c26187220 */ /* 0x000fe20000400000 */
[----:B------:R-:W-:Y:S01]  /*8790*/  LOP3.LUT R42, R72, 0xffff0000, RZ, 0xc0, !PT ;  /* 0xffff0000482a7812 */ /* 0x000fe200078ec0ff */
[C---:B------:R-:W-:Y:S01]  /*87a0*/  FMUL R25, R38.reuse, R29 ;  /* 0x0000001d26197220 */ /* 0x040fe20000400000 */
[C---:B------:R-:W-:Y:S01]  /*87b0*/  FMUL R26, R38.reuse, R30 ;  /* 0x0000001e261a7220 */ /* 0x040fe20000400000 */
[----:B------:R-:W-:Y:S01]  /*87c0*/  FFMA R24, R41, R40, R24 ;  /* 0x0000002829187223 */ /* 0x000fe20000000018 */
[----:B------:R-:W-:Y:S01]  /*87d0*/  LOP3.LUT R40, R73, 0xffff0000, RZ, 0xc0, !PT ;  /* 0xffff000049287812 */ /* 0x000fe200078ec0ff */
[C---:B------:R-:W-:Y:S01]  /*87e0*/  FFMA R25, R41.reuse, R42, R25 ;  /* 0x0000002a29197223 */ /* 0x040fe20000000019 */
        /* <DEDUP_REMOVED lines=42> */
.L_x_133:
[----:B------:R-:W-:Y:S05]  /*8a90*/  BSYNC.RECONVERGENT B0 ;  /* 0x0000000000007941 */ /* 0x000fea0003800200 */
.L_x_132:
        /* <DEDUP_REMOVED lines=21> */
.L_x_137:
[----:B------:R-:W-:Y:S05]  /*8bf0*/  BSYNC B0 ;  /* 0x0000000000007941 */ /* 0x000fea0003800000 */
.L_x_136:
[----:B------:R-:W-:Y:S11]  /*8c00*/  ISETP.NE.AND P0, PT, R60, RZ, PT ;  /* 0x000000ff3c00720c */ /* 0x000ff60003f05270 */
[----:B------:R-:W-:Y:S02]  /*8c10*/  @!UPT UIADD3 URZ, UPT, UPT, URZ, URZ, URZ ;  /* 0x000000fffffff290 */ /* 0x000fe4000fffe0ff */
[----:B------:R4:W1:Y:S04]  /*8c20*/  @P0 LDS.128 R48, [R3] ;  /* 0x0000000003300984 */ /* 0x0008680000000c00 */
[----:B------:R4:W1:Y:S04]  /*8c30*/  @P0 LDS.128 R56, [R2+0x10] ;  /* 0x0000100002380984 */ /* 0x0008680000000c00 */
[----:B------:R4:W1:Y:S04]  /*8c40*/  @P0 LDS.128 R64, [R0+0x20] ;  /* 0x0000200000400984 */ /* 0x0008680000000c00 */
[----:B------:R4:W1:Y:S02]  /*8c50*/  @P0 LDS.128 R72, [R47+0x30] ;  /* 0x000030002f480984 */ /* 0x0008640000000c00 */
.L_x_135:
[----:B------:R-:W-:Y:S05]  /*8c60*/  BSYNC B1 ;  /* 0x0000000000017941 */ /* 0x000fea0003800000 */
.L_x_134:
[----:B----4-:R-:W-:Y:S05]  /*8c70*/  VIADD R0, R39, 0x60 ;  /* 0x0000006027007836 */ /* 0x010fea0000000000 */
[----:B------:R-:W-:Y:S04]  /*8c80*/  SHF.R.U32.HI R0, RZ, 0x15, R0 ;  /* 0x00000015ff007819 */ /* 0x000fe80000011600 */
[----:B------:R-:W-:Y:S11]  /*8c90*/  LOP3.LUT P0, RZ, R0, 0x3, R81, 0x48, !PT ;  /* 0x0000000300ff7812 */ /* 0x000ff60007804851 */
[----:B------:R-:W-:Y:S02]  /*8ca0*/  @!UPT UIADD3 URZ, UPT, UPT, URZ, URZ, URZ ;  /* 0x000000fffffff290 */ /* 0x000fe4000fffe0ff */
[----:B------:R-:W-:Y:S05]  /*8cb0*/  @!P0 BRA `(.L_x_139) ;  /* 0x0000000000408947 */ /* 0x000fea0003800000 */
[----:B------:R-:W4:Y:S01]  /*8cc0*/  LDCU.64 UR8, c[0x4][0x70] ;  /* 0x01000e00ff0877ac */ /* 0x000f220008000a00 */
[----:B------:R-:W-:Y:S01]  /*8cd0*/  MOV R3, 0x0 ;  /* 0x0000000000037802 */ /* 0x000fe20000000f00 */
[----:B------:R-:W-:Y:S02]  /*8ce0*/  HFMA2 R12, -RZ, RZ, 0, 5.9604644775390625e-08 ;  /* 0x00000001ff0c7431 */ /* 0x000fe400000001ff */
[----:B------:R-:W-:Y:S02]  /*8cf0*/  IMAD.MOV.U32 R8, RZ, RZ, 0x192 ;  /* 0x00000192ff087424 */ /* 0x000fe400078e00ff */
[----:B------:R-:W-:Y:S01]  /*8d00*/  IMAD.MOV.U32 R13, RZ, RZ, RZ ;  /* 0x000000ffff0d7224 */ /* 0x000fe200078e00ff */
[----:B------:R-:W5:Y:S01]  /*8d10*/  LDCU.64 UR6, c[0x4][0x78] ;  /* 0x01000f00ff0677ac */ /* 0x000f620008000a00 */
[----:B------:R-:W2:Y:S01]  /*8d20*/  LDC.64 R2, c[0x4][R3] ;  /* 0x0100000003027b82 */ /* 0x000ea20000000a00 */
[----:B------:R-:W3:Y:S01]  /*8d30*/  LDCU.64 UR4, c[0x4][0x10] ;  /* 0x01000200ff0477ac */ /* 0x000ee20008000a00 */
[----:B----4-:R-:W-:Y:S01]  /*8d40*/  MOV R5, UR9 ;  /* 0x0000000900057c02 */ /* 0x010fe20008000f00 */
[----:B-1----:R-:W-:Y:S01]  /*8d50*/  IMAD.U32 R4, RZ, RZ, UR8 ;  /* 0x00000008ff047e24 */ /* 0x002fe2000f8e00ff */
[----:B-----5:R-:W-:Y:S01]  /*8d60*/  MOV R7, UR7 ;  /* 0x0000000700077c02 */ /* 0x020fe20008000f00 */
[----:B------:R-:W-:Y:S01]  /*8d70*/  IMAD.U32 R6, RZ, RZ, UR6 ;  /* 0x00000006ff067e24 */ /* 0x000fe2000f8e00ff */
[----:B---3--:R-:W-:Y:S01]  /*8d80*/  MOV R11, UR5 ;  /* 0x00000005000b7c02 */ /* 0x008fe20008000f00 */
[----:B------:R-:W-:Y:S02]  /*8d90*/  IMAD.U32 R10, RZ, RZ, UR4 ;  /* 0x00000004ff0a7e24 */ /* 0x000fe4000f8e00ff */
[----:B------:R-:W-:Y:S07]  /*8da0*/  LEPC R20, `(.L_x_139) ;  /* 0x000000001014794e */ /* 0x000fee0000000000 */
[----:B--2---:R-:W-:Y:S05]  /*8db0*/  CALL.ABS.NOINC R2 ;  /* 0x0000000002007343 */ /* 0x004fea0003c00000 */
.L_x_139:
[----:B------:R-:W-:Y:S01]  /*8dc0*/  ISETP.NE.AND P0, PT, R96, RZ, PT ;  /* 0x000000ff6000720c */ /* 0x000fe20003f05270 */
[----:B------:R-:W-:Y:S05]  /*8dd0*/  WARPSYNC.ALL ;  /* 0x0000000000007948 */ /* 0x000fea0003800000 */
[----:B------:R-:W-:Y:S01]  /*8de0*/  R2UR UR4, R39 ;  /* 0x00000000270472ca */ /* 0x000fe200000e0000 */
[----:B------:R-:W-:Y:S01]  /*8df0*/  BSSY.RECONVERGENT B0, `(.L_x_140) ;  /* 0x000008c000007945 */ /* 0x000fe20003800200 */
[C---:B-1----:R-:W-:Y:S02]  /*8e00*/  SHF.L.U32 R40, R48.reuse, 0x10, RZ ;  /* 0x0000001030287819 */ /* 0x042fe400000006ff */
[----:B------:R-:W-:Y:S02]  /*8e10*/  LOP3.LUT R42, R48, 0xffff0000, RZ, 0xc0, !PT ;  /* 0xffff0000302a7812 */ /* 0x000fe400078ec0ff */
[C---:B------:R-:W-:Y:S02]  /*8e20*/  SHF.L.U32 R43, R49.reuse, 0x10, RZ ;  /* 0x00000010312b7819 */ /* 0x040fe400000006ff */
[----:B------:R-:W-:Y:S02]  /*8e30*/  LOP3.LUT R44, R49, 0xffff0000, RZ, 0xc0, !PT ;  /* 0xffff0000312c7812 */ /* 0x000fe400078ec0ff */
[C---:B------:R-:W-:Y:S02]  /*8e40*/  SHF.L.U32 R45, R50.reuse, 0x10, RZ ;  /* 0x00000010322d7819 */ /* 0x040fe400000006ff */
[----:B------:R-:W-:Y:S01]  /*8e50*/  LOP3.LUT R46, R50, 0xffff0000, RZ, 0xc0, !PT ;  /* 0xffff0000322e7812 */ /* 0x000fe200078ec0ff */
[----:B------:R-:W1:Y:S01]  /*8e60*/  LDTM.x32 R4, tmem[UR4+0x60] ;  /* 0x00006004000479ee */ /* 0x000e6200082c0000 */
[C---:B------:R-:W-:Y:S01]  /*8e70*/  SHF.L.U32 R47, R51.reuse, 0x10, RZ ;  /* 0x00000010332f7819 */ /* 0x040fe200000006ff */
[----:B------:R-:W-:Y:S01]  /*8e80*/  NOP ;  /* 0x0000000000007918 */ /* 0x000fe20000000000 */
[----:B------:R-:W-:Y:S02]  /*8e90*/  LOP3.LUT R48, R51, 0xffff0000, RZ, 0xc0, !PT ;  /* 0xffff000033307812 */ /* 0x000fe400078ec0ff */
[C---:B------:R-:W-:Y:S02]  /*8ea0*/  SHF.L.U32 R49, R56.reuse, 0x10, RZ ;  /* 0x0000001038317819 */ /* 0x040fe400000006ff */
[----:B------:R-:W-:Y:S02]  /*8eb0*/  LOP3.LUT R51, R56, 0xffff0000, RZ, 0xc0, !PT ;  /* 0xffff000038337812 */ /* 0x000fe400078ec0ff */
[C---:B------:R-:W-:Y:S02]  /*8ec0*/  SHF.L.U32 R50, R57.reuse, 0x10, RZ ;  /* 0x0000001039327819 */ /* 0x040fe400000006ff */
[----:B---3--:R-:W-:Y:S02]  /*8ed0*/  LOP3.LUT R52, R57, 0xffff0000, RZ, 0xc0, !PT ;  /* 0xffff000039347812 */ /* 0x008fe400078ec0ff */
[C---:B------:R-:W-:Y:S02]  /*8ee0*/  SHF.L.U32 R53, R58.reuse, 0x10, RZ ;  /* 0x000000103a357819 */ /* 0x040fe400000006ff */
[----:B------:R-:W-:Y:S02]  /*8ef0*/  LOP3.LUT R54, R58, 0xffff0000, RZ, 0xc0, !PT ;  /* 0xffff00003a367812 */ /* 0x000fe400078ec0ff */
[C---:B------:R-:W-:Y:S02]  /*8f00*/  SHF.L.U32 R55, R59.reuse, 0x10, RZ ;  /* 0x000000103b377819 */ /* 0x040fe400000006ff */
[----:B------:R-:W-:Y:S02]  /*8f10*/  IADD3 R98, PT, PT, R98, 0xc0, RZ ;  /* 0x000000c062627810 */ /* 0x000fe40007ffe0ff */
[----:B------:R-:W-:Y:S02]  /*8f20*/  LOP3.LUT R56, R59, 0xffff0000, RZ, 0xc0, !PT ;  /* 0xffff00003b387812 */ /* 0x000fe400078ec0ff */
[----:B------:R-:W-:Y:S01]  /*8f30*/  SHF.L.U32 R57, R64, 0x10, RZ ;  /* 0x0000001040397819 */ /* 0x000fe200000006ff */
[----:B-1----:R-:W-:Y:S01]  /*8f40*/  FMUL R4, R38, R4 ;  /* 0x0000000426047220 */ /* 0x002fe20000400000 */
[----:B------:R-:W-:Y:S01]  /*8f50*/  LOP3.LUT R58, R64, 0xffff0000, RZ, 0xc0, !PT ;  /* 0xffff0000403a7812 */ /* 0x000fe200078ec0ff */
[----:B------:R-:W-:Y:S01]  /*8f60*/  FMUL R5, R38, R5 ;  /* 0x0000000526057220 */ /* 0x000fe20000400000 */
[----:B------:R-:W-:Y:S01]  /*8f70*/  LOP3.LUT R98, R98, 0xfefffff8, RZ, 0xc0, !PT ;  /* 0xfefffff862627812 */ /* 0x000fe200078ec0ff */
[C---:B------:R-:W-:Y:S01]  /*8f80*/  FFMA R4, R41.reuse, R40, R4 ;  /* 0x0000002829047223 */ /* 0x040fe20000000004 */
[C---:B------:R-:W-:Y:S01]  /*8f90*/  FMUL R6, R38.reuse, R6 ;  /* 0x0000000626067220 */ /* 0x040fe20000400000 */
[----:B------:R-:W-:Y:S01]  /*8fa0*/  FFMA R5, R41, R42, R5 ;  /* 0x0000002a29057223 */ /* 0x000fe20000000005 */
[----:B------:R-:W-:Y:S01]  /*8fb0*/  SHF.L.U32 R59, R65, 0x10, RZ ;  /* 0x00000010413b7819 */ /* 0x000fe200000006ff */
[----:B------:R1:W-:Y:S01]  /*8fc0*/  SYNCS.ARRIVE.TRANS64.RED.A1T0 RZ, [R98+URZ], RZ ;  /* 0x000000ff62ff79a7 */ /* 0x0003e200081004ff */
[----:B------:R-:W-:Y:S01]  /*8fd0*/  FFMA R6, R41, R43, R6 ;  /* 0x0000002b29067223 */ /* 0x000fe20000000006 */
[C---:B------:R-:W-:Y:S01]  /*8fe0*/  FMUL R7, R38.reuse, R7 ;  /* 0x0000000726077220 */ /* 0x040fe20000400000 */
[----:B------:R-:W-:Y:S01]  /*8ff0*/  F2FP.BF16.F32.PACK_AB R100, R5, R4 ;  /* 0x000000040564723e */ /* 0x000fe200000010ff */
[C---:B------:R-:W-:Y:S01]  /*9000*/  FMUL R8, R38.reuse, R8 ;  /* 0x0000000826087220 */ /* 0x040fe20000400000 */
[----:B------:R-:W-:Y:S01]  /*9010*/  FMUL R9, R38, R9 ;  /* 0x0000000926097220 */ /* 0x000fe20000400000 */
[----:B------:R-:W-:Y:S01]  /*9020*/  LOP3.LUT R60, R65, 0xffff0000, RZ, 0xc0, !PT ;  /* 0xffff0000413c7812 */ /* 0x000fe200078ec0ff */
[C---:B------:R-:W-:Y:S01]  /*9030*/  FFMA R7, R41.reuse, R44, R7 ;  /* 0x0000002c29077223 */ /* 0x040fe20000000007 */
[C---:B------:R-:W-:Y:S01]  /*9040*/  FFMA R8, R41.reuse, R45, R8 ;  /* 0x0000002d29087223 */ /* 0x040fe20000000008 */
[----:B------:R-:W-:Y:S01]  /*9050*/  SHF.L.U32 R61, R66, 0x10, RZ ;  /* 0x00000010423d7819 */ /* 0x000fe200000006ff */
[----:B------:R-:W-:Y:S01]  /*9060*/  FFMA R9, R41, R46, R9 ;  /* 0x0000002e29097223 */ /* 0x000fe20000000009 */
[C---:B------:R-:W-:Y:S01]  /*9070*/  FMUL R10, R38.reuse, R10 ;  /* 0x0000000a260a7220 */ /* 0x040fe20000400000 */
[----:B------:R-:W-:Y:S01]  /*9080*/  F2FP.BF16.F32.PACK_AB R101, R7, R6 ;  /* 0x000000060765723e */ /* 0x000fe200000010ff */
[C---:B------:R-:W-:Y:S01]  /*9090*/  FMUL R11, R38.reuse, R11 ;  /* 0x0000000b260b7220 */ /* 0x040fe20000400000 */
[----:B------:R-:W-:Y:S01]  /*90a0*/  FMUL R0, R38, R12 ;  /* 0x0000000c26007220 */ /* 0x000fe20000400000 */
[----:B------:R-:W-:Y:S01]  /*90b0*/  F2FP.BF16.F32.PACK_AB R102, R9, R8 ;  /* 0x000000080966723e */ /* 0x000fe200000010ff */
[C---:B------:R-:W-:Y:S01]  /*90c0*/  FFMA R10, R41.reuse, R47, R10 ;  /* 0x0000002f290a7223 */ /* 0x040fe2000000000a */
[C---:B------:R-:W-:Y:S01]  /*90d0*/  FFMA R11, R41.reuse, R48, R11 ;  /* 0x00000030290b7223 */ /* 0x040fe2000000000b */
[----:B------:R-:W-:Y:S01]  /*90e0*/  LOP3.LUT R62, R66, 0xffff0000, RZ, 0xc0, !PT ;  /* 0xffff0000423e7812 */ /* 0x000fe200078ec0ff */
[----:B------:R-:W-:Y:S01]  /*90f0*/  FFMA R0, R41, R49, R0 ;  /* 0x0000003129007223 */ /* 0x000fe20000000000 */
[C---:B------:R-:W-:Y:S01]  /*9100*/  FMUL R2, R38.reuse, R13 ;  /* 0x0000000d26027220 */ /* 0x040fe20000400000 */
[----:B------:R-:W-:Y:S01]  /*9110*/  SHF.L.U32 R63, R67, 0x10, RZ ;  /* 0x00000010433f7819 */ /* 0x000fe200000006ff */
[C---:B------:R-:W-:Y:S01]  /*9120*/  FMUL R3, R38.reuse, R14 ;  /* 0x0000000e26037220 */ /* 0x040fe20000400000 */
[----:B------:R-:W-:Y:S01]  /*9130*/  F2FP.BF16.F32.PACK_AB R103, R11, R10 ;  /* 0x0000000a0b67723e */ /* 0x000fe200000010ff */
[----:B------:R-:W-:Y:S01]  /*9140*/  FFMA R2, R41, R51, R2 ;  /* 0x0000003329027223 */ /* 0x000fe20000000002 */
[C---:B------:R-:W-:Y:S01]  /*9150*/  FMUL R15, R38.reuse, R15 ;  /* 0x0000000f260f7220 */ /* 0x040fe20000400000 */
[C---:B------:R-:W-:Y:S01]  /*9160*/  FMUL R12, R38.reuse, R16 ;  /* 0x00000010260c7220 */ /* 0x040fe20000400000 */
[----:B------:R-:W-:Y:S01]  /*9170*/  FMUL R13, R38, R17 ;  /* 0x00000011260d7220 */ /* 0x000fe20000400000 */
[----:B------:R1:W-:Y:S01]  /*9180*/  STS.128 [R94+0x6000], R100 ;  /* 0x006000645e007388 */ /* 0x0003e20000000c00 */
[----:B------:R-:W-:Y:S01]  /*9190*/  LOP3.LUT R64, R67, 0xffff0000, RZ, 0xc0, !PT ;  /* 0xffff000043407812 */ /* 0x000fe200078ec0ff */
[C---:B------:R-:W-:Y:S01]  /*91a0*/  FFMA R3, R41.reuse, R50, R3 ;  /* 0x0000003229037223 */ /* 0x040fe20000000003 */
[----:B------:R-:W-:Y:S01]  /*91b0*/  SHF.L.U32 R65, R72, 0x10, RZ ;  /* 0x0000001048417819 */ /* 0x000fe200000006ff */
[C---:B------:R-:W-:Y:S01]  /*91c0*/  FFMA R15, R41.reuse, R52, R15 ;  /* 0x00000034290f7223 */ /* 0x040fe2000000000f */
[----:B------:R-:W-:Y:S01]  /*91d0*/  F2FP.BF16.F32.PACK_AB R104, R2, R0 ;  /* 0x000000000268723e */ /* 0x000fe200000010ff */
[C---:B------:R-:W-:Y:S01]  /*91e0*/  FFMA R12, R41.reuse, R53, R12 ;  /* 0x00000035290c7223 */ /* 0x040fe2000000000c */
[C---:B------:R-:W-:Y:S01]  /*91f0*/  FFMA R13, R41.reuse, R54, R13 ;  /* 0x00000036290d7223 */ /* 0x040fe2000000000d */
[C---:B------:R-:W-:Y:S01]  /*9200*/  FMUL R14, R38.reuse, R18 ;  /* 0x00000012260e7220 */ /* 0x040fe20000400000 */
[C---:B------:R-:W-:Y:S01]  /*9210*/  FMUL R19, R38.reuse, R19 ;  /* 0x0000001326137220 */ /* 0x040fe20000400000 */
[C---:B------:R-:W-:Y:S01]  /*9220*/  FMUL R16, R38.reuse, R20 ;  /* 0x0000001426107220 */ /* 0x040fe20000400000 */
[C---:B------:R-:W-:Y:S01]  /*9230*/  FMUL R17, R38.reuse, R21 ;  /* 0x0000001526117220 */ /* 0x040fe20000400000 */
[C---:B------:R-:W-:Y:S01]  /*9240*/  FFMA R14, R41.reuse, R55, R14 ;  /* 0x00000037290e7223 */ /* 0x040fe2000000000e */
        /* <DEDUP_REMOVED lines=9> */
[----:B------:R-:W-:Y:S01]  /*92e0*/  FFMA R23, R41, R60, R23 ;  /* 0x0000003c29177223 */ /* 0x000fe20000000017 */
[C---:B------:R-:W-:Y:S01]  /*92f0*/  FMUL R27, R38.reuse, R27 ;  /* 0x0000001b261b7220 */ /* 0x040fe20000400000 */
[----:B------:R-:W-:Y:S01]  /*9300*/  F2FP.BF16.F32.PACK_AB R105, R15, R3 ;  /* 0x000000030f69723e */ /* 0x000fe200000010ff */
[----:B------:R-:W-:Y:S01]  /*9310*/  FFMA R20, R41, R61, R20 ;  /* 0x0000003d29147223 */ /* 0x000fe20000000014 */
[----:B------:R-:W-:Y:S01]  /*9320*/  F2FP.BF16.F32.PACK_AB R106, R13, R12 ;  /* 0x0000000c0d6a723e */ /* 0x000fe200000010ff */
[----:B------:R-:W-:Y:S01]  /*9330*/  FMUL R24, R38, R28 ;  /* 0x0000001c26187220 */ /* 0x000fe20000400000 */
[----:B------:R-:W-:Y:S01]  /*9340*/  F2FP.BF16.F32.PACK_AB R107, R19, R14 ;  /* 0x0000000e136b723e */ /* 0x000fe200000010ff */
[----:B------:R-:W-:Y:S01]  /*9350*/  FFMA R21, R41, R62, R21 ;  /* 0x0000003e29157223 */ /* 0x000fe20000000015 */
[----:B------:R-:W-:Y:S01]  /*9360*/  LOP3.LUT R66, R72, 0xffff0000, RZ, 0xc0, !PT ;  /* 0xffff000048427812 */ /* 0x000fe200078ec0ff */
[C---:B------:R-:W-:Y:S01]  /*9370*/  FMUL R25, R38.reuse, R29 ;  /* 0x0000001d26197220 */ /* 0x040fe20000400000 */
[----:B------:R-:W-:Y:S01]  /*9380*/  SHF.L.U32 R67, R73, 0x10, RZ ;  /* 0x0000001049437819 */ /* 0x000fe200000006ff */
[----:B------:R1:W-:Y:S01]  /*9390*/  STS.128 [R93+0x6010], R104 ;  /* 0x006010685d007388 */ /* 0x0003e20000000c00 */
[----:B------:R-:W-:Y:S01]  /*93a0*/  FFMA R22, R41, R63, R22 ;  /* 0x0000003f29167223 */ /* 0x000fe20000000016 */
[----:B------:R-:W-:Y:S01]  /*93b0*/  LOP3.LUT R68, R73, 0xffff0000, RZ, 0xc0, !PT ;  /* 0xffff000049447812 */ /* 0x000fe200078ec0ff */
[----:B------:R-:W-:Y:S01]  /*93c0*/  FMUL R26, R38, R30 ;  /* 0x0000001e261a7220 */ /* 0x000fe20000400000 */
[C---:B------:R-:W-:Y:S01]  /*93d0*/  FFMA R27, R41.reuse, R64, R27 ;  /* 0x00000040291b7223 */ /* 0x040fe2000000001b */
[----:B------:R-:W-:Y:S01]  /*93e0*/  SHF.L.U32 R69, R74, 0x10, RZ ;  /* 0x000000104a457819 */ /* 0x000fe200000006ff */
[----:B------:R-:W-:Y:S01]  /*93f0*/  FMUL R31, R38, R31 ;  /* 0x0000001f261f7220 */ /* 0x000fe20000400000 */
[C---:B------:R-:W-:Y:S01]  /*9400*/  FFMA R24, R41.reuse, R65, R24 ;  /* 0x0000004129187223 */ /* 0x040fe20000000018 */
[----:B------:R-:W-:Y:S01]  /*9410*/  LOP3.LUT R70, R74, 0xffff0000, RZ, 0xc0, !PT ;  /* 0xffff00004a467812 */ /* 0x000fe200078ec0ff */
[C---:B------:R-:W-:Y:S01]  /*9420*/  FMUL R28, R38.reuse, R32 ;  /* 0x00000020261c7220 */ /* 0x040fe20000400000 */
[----:B------:R-:W-:Y:S01]  /*9430*/  FFMA R25, R41, R66, R25 ;  /* 0x0000004229197223 */ /* 0x000fe20000000019 */
[----:B------:R-:W-:Y:S01]  /*9440*/  SHF.L.U32 R71, R75, 0x10, RZ ;  /* 0x000000104b477819 */ /* 0x000fe200000006ff */
[C---:B------:R-:W-:Y:S01]  /*9450*/  FMUL R29, R38.reuse, R33 ;  /* 0x00000021261d7220 */ /* 0x040fe20000400000 */
[----:B------:R-:W-:Y:S01]  /*9460*/  FFMA R26, R41, R67, R26 ;  /* 0x00000043291a7223 */ /* 0x000fe2000000001a */
[----:B------:R-:W-:Y:S01]  /*9470*/  LOP3.LUT R72, R75, 0xffff0000, RZ, 0xc0, !PT ;  /* 0xffff00004b487812 */ /* 0x000fe200078ec0ff */
        /* <DEDUP_REMOVED lines=26> */
[----:B------:R-:W-:Y:S02]  /*9620*/  UIADD3 UR9, UPT, UPT, UR49, 0x60, URZ ;  /* 0x0000006031097890 */ /* 0x000fe4000fffe0ff */
[----:B------:R-:W-:Y:S01]  /*9630*/  UIADD3 UR8, UPT, UPT, UR44, 0x6200, URZ ;  /* 0x000062002c087890 */ /* 0x000fe2000fffe0ff */
[----:B------:R-:W-:Y:S01]  /*9640*/  UMOV UR10, UR50 ;  /* 0x00000032000a7c82 */ /* 0x000fe20008000000 */
[----:B------:R-:W-:Y:S01]  /*9650*/  UMOV UR11, UR36 ;  /* 0x00000024000b7c82 */ /* 0x000fe20008000000 */
[----:B---3--:R-:W-:Y:S04]  /*9660*/  UIADD3 UR4, UP0, UPT, UR6, 0x680, URZ ;  /* 0x0000068006047890 */ /* 0x008fe8000ff1e0ff */
[----:B------:R-:W-:Y:S09]  /*9670*/  UIADD3.X UR5, UPT, UPT, URZ, UR7, URZ, UP0, !UPT ;  /* 0x00000007ff057290 */ /* 0x000ff200087fe4ff */
[----:B------:R3:W-:Y:S01]  /*9680*/  UTMASTG.3D [UR8], [UR4] ;  /* 0x00000008040073b5 */ /* 0x0007e20008010000 */
[----:B------:R0:W-:Y:S01]  /*9690*/  UTMACMDFLUSH ;  /* 0x00000000000079b7 */ /* 0x0001e20000000000 */
[----:B---3--:R-:W-:Y:S04]  /*96a0*/  DEPBAR.LE SB0, 0x1 ;  /* 0x000080400000791a */ /* 0x008fe80000000000 */
.L_x_141:
[----:B------:R-:W-:Y:S05]  /*96b0*/  BSYNC.RECONVERGENT B0 ;  /* 0x0000000000007941 */ /* 0x000fea0003800200 */
.L_x_140:
[----:B------:R-:W-:Y:S01]  /*96c0*/  BAR.SYNC.DEFER_BLOCKING 0x1, 0x80 ;  /* 0x0042000000007b1d */ /* 0x000fe20000010000 */
[----:B------:R-:W-:Y:S01]  /*96d0*/  UISETP.NE.AND UP0, UPT, UR47, -0x4, UPT ;  /* 0xfffffffc2f00788c */ /* 0x000fe2000bf05270 */
[----:B------:R-:W-:Y:S08]  /*96e0*/  IADD3 R0, PT, PT, R36, 0x1, RZ ;  /* 0x0000000124007810 */ /* 0x000ff00007ffe0ff */
[----:B------:R-:W-:Y:S05]  /*96f0*/  BRA.U !UP0, `(.L_x_142) ;  /* 0x0000000108247547 */ /* 0x000fea000b800000 */
[----:B------:R-:W-:Y:S01]  /*9700*/  ISETP.NE.AND P0, PT, R97, RZ, PT ;  /* 0x000000ff6100720c */ /* 0x000fe20003f05270 */
[----:B------:R-:W-:Y:S01]  /*9710*/  IMAD.U32 R2, RZ, RZ, UR46 ;  /* 0x0000002eff027e24 */ /* 0x000fe2000f8e00ff */
[----:B------:R-:W-:Y:S04]  /*9720*/  UIADD3 UR4, UPT, UPT, UR46, 0x1, URZ ;  /* 0x000000012e047890 */ /* 0x000fe8000fffe0ff */
[----:B------:R-:W-:Y:S04]  /*9730*/  UISETP.NE.AND UP0, UPT, UR4, 0x4, UPT ;  /* 0x000000040400788c */ /* 0x000fe8000bf05270 */
[----:B------:R-:W-:Y:S03]  /*9740*/  USEL UR46, UR4, URZ, UP0 ;  /* 0x000000ff042e7287 */ /* 0x000fe60008000000 */
[----:B------:R-:W-:Y:S05]  /*9750*/  @P0 LEA R2, R2, UR44, 0x3 ;  /* 0x0000002c02020c11 */ /* 0x000fea000f8e18ff */
[----:B------:R-:W-:Y:S05]  /*9760*/  @P0 VIADD R2, R2, 0x50 ;  /* 0x0000005002020836 */ /* 0x000fea0000000000 */
[----:B------:R-:W-:Y:S04]  /*9770*/  @P0 PRMT R2, R99, 0x654, R2 ;  /* 0x0000065463020816 */ /* 0x000fe80000000002 */
[----:B------:R3:W-:Y:S03]  /*9780*/  @P0 SYNCS.ARRIVE.TRANS64.RED.A1T0 RZ, [R2+URZ], RZ ;  /* 0x000000ff02ff09a7 */ /* 0x0007e600081004ff */
.L_x_142:
[----:B------:R-:W-:Y:S01]  /*9790*/  R2UR UR5, R82 ;  /* 0x00000000520572ca */ /* 0x000fe200000e0000 */
[----:B------:R-:W-:Y:S01]  /*97a0*/  UISETP.NE.AND UP0, UPT, UR61, URZ, UPT ;  /* 0x000000ff3d00728c */ /* 0x000fe2000bf05270 */
[----:B------:R-:W-:Y:S01]  /*97b0*/  R2UR UR4, R83 ;  /* 0x00000000530472ca */ /* 0x000fe200000e0000 */
[----:B------:R-:W-:Y:S01]  /*97c0*/  UIADD3 UR47, UPT, UPT, UR47, 0x4, URZ ;  /* 0x000000042f2f7890 */ /* 0x000fe2000fffe0ff */
[----:B------:R-:W-:Y:S01]  /*97d0*/  ISETP.NE.AND P0, PT, R87, 0x2, PT ;  /* 0x000000025700780c */ /* 0x000fe20003f05270 */
[----:B------:R-:W-:Y:S01]  /*97e0*/  UMOV UR36, UR60 ;  /* 0x0000003c00247c82 */ /* 0x000fe20008000000 */
[----:B------:R-:W-:Y:S02]  /*97f0*/  ISETP.NE.AND P1, PT, R0, 0x4, PT ;  /* 0x000000040000780c */ /* 0x000fe40003f25270 */
[----:B---3--:R-:W-:Y:S02]  /*9800*/  SEL R2, RZ, 0x1, P0 ;  /* 0x00000001ff027807 */ /* 0x008fe40000000000 */
[----:B------:R-:W-:Y:S02]  /*9810*/  SEL R3, RZ, 0x1, P1 ;  /* 0x00000001ff037807 */ /* 0x000fe40000800000 */
[----:B------:R-:W-:Y:S01]  /*9820*/  LOP3.LUT R89, R89, R2, RZ, 0x3c, !PT ;  /* 0x0000000259597212 */ /* 0x000fe200078e3cff */
[----:B------:R-:W-:Y:S01]  /*9830*/  UIADD3 UR20, UPT, UPT, UR37, UR5, URZ ;  /* 0x0000000525147290 */ /* 0x000fe2000fffe0ff */
[----:B------:R-:W-:Y:S01]  /*9840*/  LOP3.LUT R90, R90, R3, RZ, 0x3c, !PT ;  /* 0x000000035a5a7212 */ /* 0x000fe200078e3cff */
[----:B------:R-:W-:Y:S01]  /*9850*/  UIADD3 UR16, UPT, UPT, UR38, UR4, URZ ;  /* 0x0000000426107290 */ /* 0x000fe2000fffe0ff */
[----:B------:R-:W-:Y:S02]  /*9860*/  SEL R87, R87, RZ, P0 ;  /* 0x000000ff57577207 */ /* 0x000fe40000000000 */
[----:B------:R-:W-:Y:S01]  /*9870*/  SEL R36, R0, RZ, P1 ;  /* 0x000000ff00247207 */ /* 0x000fe20000800000 */
[----:B------:R-:W-:Y:S08]  /*9880*/  BRA.U UP0, `(.L_x_143) ;  /* 0xffffffbd00f07547 */ /* 0x000ff0000b83ffff */
[----:B------:R-:W-:-:S13]  /*9890*/  R2UR UR4, R84 ;  /* 0x00000000540472ca */ /* 0x000fda00000e0000 */
[----:B------:R-:W-:-:S09]  /*98a0*/  UISETP.NE.AND UP0, UPT, UR4, URZ, UPT ;  /* 0x000000ff0400728c */ /* 0x000fd2000bf05270 */
[----:B------:R-:W-:Y:S05]  /*98b0*/  BRA.U !UP0, `(.L_x_144) ;  /* 0x0000000108487547 */ /* 0x000fea000b800000 */
[----:B------:R-:W3:Y:S02]  /*98c0*/  LDCU.64 UR4, c[0x0][0x890] ;  /* 0x00011200ff0477ac */ /* 0x000ee40008000a00 */
[----:B---3--:R-:W-:-:S04]  /*98d0*/  UISETP.NE.U32.AND UP0, UPT, UR4, URZ, UPT ;  /* 0x000000ff0400728c */ /* 0x008fc8000bf05070 */
[----:B------:R-:W-:-:S09]  /*98e0*/  UISETP.NE.AND.EX UP0, UPT, UR5, URZ, UPT, UP0 ;  /* 0x000000ff0500728c */ /* 0x000fd2000bf05300 */
[----:B------:R-:W-:Y:S05]  /*98f0*/  BRA.U UP0, `(.L_x_145) ;  /* 0x00000001000c7547 */ /* 0x000fea000b800000 */
[----:B------:R-:W-:-:S13]  /*9900*/  FSETP.NEU.AND P0, PT, R41, RZ, PT ;  /* 0x000000ff2900720b */ /* 0x000fda0003f0d000 */
[----:B------:R-:W-:Y:S05]  /*9910*/  @!P0 EXIT ;  /* 0x000000000000894d */ /* 0x000fea0003800000 */
[----:B------:R-:W-:Y:S05]  /*9920*/  BRA `(.L_x_144) ;  /* 0x00000000002c7947 */ /* 0x000fea0003800000 */
.L_x_145:
[----:B------:R-:W-:Y:S01]  /*9930*/  ISETP.NE.AND P0, PT, R86, RZ, PT ;  /* 0x000000ff5600720c */ /* 0x000fe20003f05270 */
[----:B------:R-:W-:-:S12]  /*9940*/  BSSY.RECONVERGENT B0, `(.L_x_144) ;  /* 0x0000009000007945 */ /* 0x000fd80003800200 */
[----:B------:R-:W-:Y:S05]  /*9950*/  @P0 BRA `(.L_x_146) ;  /* 0x0000000000140947 */ /* 0x000fea0003800000 */
[----:B------:R-:W3:Y:S02]  /*9960*/  LDCU.64 UR4, c[0x0][0x888] ;  /* 0x00011100ff0477ac */ /* 0x000ee40008000a00 */
[----:B---3--:R-:W-:-:S04]  /*9970*/  ISETP.NE.U32.AND P0, PT, RZ, UR4, PT ;  /* 0x00000004ff007c0c */ /* 0x008fc8000bf05070 */
[----:B------:R-:W-:-:S13]  /*9980*/  ISETP.NE.AND.EX P0, PT, RZ, UR5, PT, P0 ;  /* 0x00000005ff007c0c */ /* 0x000fda000bf05300 */
[----:B------:R-:W-:Y:S05]  /*9990*/  @!P0 EXIT ;  /* 0x000000000000894d */ /* 0x000fea0003800000 */
[----:B------:R-:W-:Y:S05]  /*99a0*/  BRA `(.L_x_147) ;  /* 0x0000000000087947 */ /* 0x000fea0003800000 */
.L_x_146:
[----:B------:R-:W-:-:S13]  /*99b0*/  FSETP.NEU.AND P0, PT, R41, RZ, PT ;  /* 0x000000ff2900720b */ /* 0x000fda0003f0d000 */
[----:B------:R-:W-:Y:S05]  /*99c0*/  @!P0 EXIT ;  /* 0x000000000000894d */ /* 0x000fea0003800000 */
.L_x_147:
[----:B------:R-:W-:Y:S05]  /*99d0*/  BSYNC.RECONVERGENT B0 ;  /* 0x0000000000007941 */ /* 0x000fea0003800200 */
.L_x_144:
[----:B------:R-:W3:Y:S01]  /*99e0*/  S2UR UR5, SR_CgaCtaId ;  /* 0x00000000000579c3 */ /* 0x000ee20000008800 */
[----:B------:R-:W-:Y:S01]  /*99f0*/  ULEA UR4, UR46, UR44, 0x3 ;  /* 0x0000002c2e047291 */ /* 0x000fe2000f8e18ff */
[----:B------:R-:W-:-:S04]  /*9a00*/  DEPBAR.LE SB0, 0x0 ;  /* 0x000080000000791a */ /* 0x000fc80000000000 */
[----:B------:R-:W-:-:S04]  /*9a10*/  UIADD3 UR4, UPT, UPT, UR4, 0x50, URZ ;  /* 0x0000005004047890 */ /* 0x000fc8000fffe0ff */
[----:B---3--:R-:W-:-:S09]  /*9a20*/  UPRMT UR4, UR5, 0x654, UR4 ;  /* 0x0000065405047896 */ /* 0x008fd20008000004 */
[----:B------:R-:W-:Y:S01]  /*9a30*/  SYNCS.ARRIVE.TRANS64.RED.A1T0 RZ, [UR4], RZ ;  /* 0x000000ffffff79a7 */ /* 0x000fe20008100404 */
[----:B------:R-:W-:Y:S05]  /*9a40*/  EXIT ;  /* 0x000000000000794d */ /* 0x000fea0003800000 */
.L_x_24:
[----:B-1----:R1:W2:Y:S02]  /*9a50*/  SYNCS.PHASECHK.TRANS64.TRYWAIT P0, [R0+URZ+0xf0], R3 ;  /* 0x0000f003000075a7 */ /* 0x0022a400080011ff */
[----:B--2---:R-:W-:Y:S05]  /*9a60*/  @!P0 NANOSLEEP.SYNCS 0x989680 ;  /* 0x009896800000895d */ /* 0x004fea0003900000 */
[----:B------:R-:W2:Y:S02]  /*9a70*/  @!P0 SYNCS.PHASECHK.TRANS64 P0, [R0+URZ+0xf0], R3 ;  /* 0x0000f003000085a7 */ /* 0x000ea400080010ff */
[----:B--2---:R-:W-:Y:S05]  /*9a80*/  @!P0 BRA `(.L_x_24) ;  /* 0xfffffffc00f08947 */ /* 0x004fea000383ffff */
[----:B------:R-:W-:Y:S05]  /*9a90*/  BRA `(.L_x_148) ;  /* 0xffffff8000107947 */ /* 0x000fea000383ffff */
.L_x_27:
[----:B-1----:R-:W-:-:S07]  /*9aa0*/  MOV R0, UR33 ;  /* 0x0000002100007c02 */ /* 0x002fce0008000f00 */
.L_x_149:
[----:B-1----:R1:W2:Y:S02]  /*9ab0*/  SYNCS.PHASECHK.TRANS64.TRYWAIT P0, [R0+URZ+0x18], R3 ;  /* 0x00001803000075a7 */ /* 0x0022a400080011ff */
[----:B--2---:R-:W-:Y:S05]  /*9ac0*/  @!P0 NANOSLEEP.SYNCS 0x989680 ;  /* 0x009896800000895d */ /* 0x004fea0003900000 */
[----:B------:R-:W2:Y:S02]  /*9ad0*/  @!P0 SYNCS.PHASECHK.TRANS64 P0, [R0+URZ+0x18], R3 ;  /* 0x00001803000085a7 */ /* 0x000ea400080010ff */
[----:B--2---:R-:W-:Y:S05]  /*9ae0*/  @!P0 BRA `(.L_x_149) ;  /* 0xfffffffc00f08947 */ /* 0x004fea000383ffff */
[----:B------:R-:W-:Y:S05]  /*9af0*/  BRA `(.L_x_26) ;  /* 0xffffff8000607947 */ /* 0x000fea000383ffff */
.L_x_34:
[----:B-1----:R-:W-:-:S07]  /*9b00*/  MOV R0, UR17 ;  /* 0x0000001100007c02 */ /* 0x002fce0008000f00 */
.L_x_150:
[----:B-1----:R1:W2:Y:S02]  /*9b10*/  SYNCS.PHASECHK.TRANS64.TRYWAIT P0, [R0+URZ+0x18], R3 ;  /* 0x00001803000075a7 */ /* 0x0022a400080011ff */
[----:B--2---:R-:W-:Y:S05]  /*9b20*/  @!P0 NANOSLEEP.SYNCS 0x989680 ;  /* 0x009896800000895d */ /* 0x004fea0003900000 */
[----:B------:R-:W2:Y:S02]  /*9b30*/  @!P0 SYNCS.PHASECHK.TRANS64 P0, [R0+URZ+0x18], R3 ;  /* 0x00001803000085a7 */ /* 0x000ea400080010ff */
[----:B--2---:R-:W-:Y:S05]  /*9b40*/  @!P0 BRA `(.L_x_150) ;  /* 0xfffffffc00f08947 */ /* 0x004fea000383ffff */
[----:B------:R-:W-:Y:S05]  /*9b50*/  BRA `(.L_x_33) ;  /* 0xffffff8400247947 */ /* 0x000fea000383ffff */
.L_x_39:
[----:B-1----:R1:W2:Y:S02]  /*9b60*/  SYNCS.PHASECHK.TRANS64.TRYWAIT P0, [R3+URZ+0x80], R0 ;  /* 0x00008000030075a7 */ /* 0x0022a400080011ff */
[----:B--2---:R-:W-:Y:S05]  /*9b70*/  @!P0 NANOSLEEP.SYNCS 0x989680 ;  /* 0x009896800000895d */ /* 0x004fea0003900000 */
[----:B------:R-:W2:Y:S02]  /*9b80*/  @!P0 SYNCS.PHASECHK.TRANS64 P0, [R3+URZ+0x80], R0 ;  /* 0x00008000030085a7 */ /* 0x000ea400080010ff */
[----:B--2---:R-:W-:Y:S05]  /*9b90*/  @!P0 BRA `(.L_x_39) ;  /* 0xfffffffc00f08947 */ /* 0x004fea000383ffff */
[----:B------:R-:W-:Y:S05]  /*9ba0*/  BRA `(.L_x_151) ;  /* 0xffffff8400c87947 */ /* 0x000fea000383ffff */
.L_x_43:
[----:B-1----:R-:W-:-:S07]  /*9bb0*/  MOV R0, UR4 ;  /* 0x0000000400007c02 */ /* 0x002fce0008000f00 */
.L_x_152:
[----:B-1----:R1:W2:Y:S02]  /*9bc0*/  SYNCS.PHASECHK.TRANS64.TRYWAIT P0, [R0+URZ], R3 ;  /* 0x00000003000075a7 */ /* 0x0022a400080011ff */
[----:B--2---:R-:W-:Y:S05]  /*9bd0*/  @!P0 NANOSLEEP.SYNCS 0x989680 ;  /* 0x009896800000895d */ /* 0x004fea0003900000 */
[----:B------:R-:W2:Y:S02]  /*9be0*/  @!P0 SYNCS.PHASECHK.TRANS64 P0, [R0+URZ], R3 ;  /* 0x00000003000085a7 */ /* 0x000ea400080010ff */
[----:B--2---:R-:W-:Y:S05]  /*9bf0*/  @!P0 BRA `(.L_x_152) ;  /* 0xfffffffc00f08947 */ /* 0x004fea000383ffff */
[----:B------:R-:W-:Y:S05]  /*9c00*/  BRA `(.L_x_153) ;  /* 0xffffff8c00747947 */ /* 0x000fea000383ffff */
.L_x_44:
[----:B------:R-:W-:-:S07]  /*9c10*/  MOV R0, UR5 ;  /* 0x0000000500007c02 */ /* 0x000fce0008000f00 */
.L_x_154:
[----:B-1----:R1:W2:Y:S02]  /*9c20*/  SYNCS.PHASECHK.TRANS64.TRYWAIT P0, [R0+URZ], R3 ;  /* 0x00000003000075a7 */ /* 0x0022a400080011ff */
[----:B--2---:R-:W-:Y:S05]  /*9c30*/  @!P0 NANOSLEEP.SYNCS 0x989680 ;  /* 0x009896800000895d */ /* 0x004fea0003900000 */
[----:B------:R-:W2:Y:S02]  /*9c40*/  @!P0 SYNCS.PHASECHK.TRANS64 P0, [R0+URZ], R3 ;  /* 0x00000003000085a7 */ /* 0x000ea400080010ff */
[----:B--2---:R-:W-:Y:S05]  /*9c50*/  @!P0 BRA `(.L_x_154) ;  /* 0xfffffffc00f08947 */ /* 0x004fea000383ffff */
[----:B------:R-:W-:Y:S05]  /*9c60*/  BRA `(.L_x_155) ;  /* 0xffffff8c00807947 */ /* 0x000fea000383ffff */
.L_x_47:
[----:B-1----:R1:W2:Y:S02]  /*9c70*/  SYNCS.PHASECHK.TRANS64.TRYWAIT P0, [R0+URZ+0xe0], R5 ;  /* 0x0000e005000075a7 */ /* 0x0022a400080011ff */
[----:B--2---:R-:W-:Y:S05]  /*9c80*/  @!P0 NANOSLEEP.SYNCS 0x989680 ;  /* 0x009896800000895d */ /* 0x004fea0003900000 */
[----:B------:R-:W2:Y:S02]  /*9c90*/  @!P0 SYNCS.PHASECHK.TRANS64 P0, [R0+URZ+0xe0], R5 ;  /* 0x0000e005000085a7 */ /* 0x000ea400080010ff */
[----:B--2---:R-:W-:Y:S05]  /*9ca0*/  @!P0 BRA `(.L_x_47) ;  /* 0xfffffffc00f08947 */ /* 0x004fea000383ffff */
[----:B------:R-:W-:Y:S05]  /*9cb0*/  BRA `(.L_x_156) ;  /* 0xffffff8c00e47947 */ /* 0x000fea000383ffff */
.L_x_48:
[----:B------:R-:W-:-:S07]  /*9cc0*/  MOV R0, UR4 ;  /* 0x0000000400007c02 */ /* 0x000fce0008000f00 */
.L_x_157:
[----:B-1----:R1:W2:Y:S02]  /*9cd0*/  SYNCS.PHASECHK.TRANS64.TRYWAIT P0, [R0+URZ+0x90], R7 ;  /* 0x00009007000075a7 */ /* 0x0022a400080011ff */
[----:B--2---:R-:W-:Y:S05]  /*9ce0*/  @!P0 NANOSLEEP.SYNCS 0x989680 ;  /* 0x009896800000895d */ /* 0x004fea0003900000 */
[----:B------:R-:W2:Y:S02]  /*9cf0*/  @!P0 SYNCS.PHASECHK.TRANS64 P0, [R0+URZ+0x90], R7 ;  /* 0x00009007000085a7 */ /* 0x000ea400080010ff */
[----:B--2---:R-:W-:Y:S05]  /*9d00*/  @!P0 BRA `(.L_x_157) ;  /* 0xfffffffc00f08947 */ /* 0x004fea000383ffff */
[----:B------:R-:W-:Y:S05]  /*9d10*/  BRA `(.L_x_158) ;  /* 0xffffff8c00f47947 */ /* 0x000fea000383ffff */
.L_x_49:
[----:B-1----:R1:W2:Y:S02]  /*9d20*/  SYNCS.PHASECHK.TRANS64.TRYWAIT P1, [R0+URZ+0x80], R5 ;  /* 0x00008005000075a7 */ /* 0x0022a400080211ff */
[----:B--2---:R-:W-:Y:S05]  /*9d30*/  @!P1 NANOSLEEP.SYNCS 0x989680 ;  /* 0x009896800000995d */ /* 0x004fea0003900000 */
[----:B------:R-:W2:Y:S02]  /*9d40*/  @!P1 SYNCS.PHASECHK.TRANS64 P1, [R0+URZ+0x80], R5 ;  /* 0x00008005000095a7 */ /* 0x000ea400080210ff */
[----:B--2---:R-:W-:Y:S05]  /*9d50*/  @!P1 BRA `(.L_x_49) ;  /* 0xfffffffc00f09947 */ /* 0x004fea000383ffff */
[----:B------:R-:W-:Y:S05]  /*9d60*/  BRA `(.L_x_159) ;  /* 0xffffff9000247947 */ /* 0x000fea000383ffff */
.L_x_52:
[----:B------:R-:W-:-:S07]  /*9d70*/  MOV R0, UR4 ;  /* 0x0000000400007c02 */ /* 0x000fce0008000f00 */
.L_x_160:
[----:B-1----:R1:W2:Y:S02]  /*9d80*/  SYNCS.PHASECHK.TRANS64.TRYWAIT P0, [R0+URZ+0x90], R3 ;  /* 0x00009003000075a7 */ /* 0x0022a400080011ff */
[----:B--2---:R-:W-:Y:S05]  /*9d90*/  @!P0 NANOSLEEP.SYNCS 0x989680 ;  /* 0x009896800000895d */ /* 0x004fea0003900000 */
[----:B------:R-:W2:Y:S02]  /*9da0*/  @!P0 SYNCS.PHASECHK.TRANS64 P0, [R0+URZ+0x90], R3 ;  /* 0x00009003000085a7 */ /* 0x000ea400080010ff */
[----:B--2---:R-:W-:Y:S05]  /*9db0*/  @!P0 BRA `(.L_x_160) ;  /* 0xfffffffc00f08947 */ /* 0x004fea000383ffff */
[----:B------:R-:W-:Y:S05]  /*9dc0*/  BRA `(.L_x_51) ;  /* 0xffffff9000787947 */ /* 0x000fea000383ffff */
.L_x_61:
[----:B-1----:R-:W-:-:S04]  /*9dd0*/  MOV R5, UR5 ;  /* 0x0000000500057c02 */ /* 0x002fc80008000f00 */
[----:B------:R1:W2:Y:S03]  /*9de0*/  SYNCS.PHASECHK.TRANS64.TRYWAIT P0, [R5+URZ+0x8], R6 ;  /* 0x00000806050075a7 */ /* 0x0002a600080011ff */
[----:B--2---:R-:W-:Y:S05]  /*9df0*/  @!P0 NANOSLEEP.SYNCS 0x989680 ;  /* 0x009896800000895d */ /* 0x004fea0003900000 */
[----:B------:R-:W2:Y:S02]  /*9e00*/  @!P0 SYNCS.PHASECHK.TRANS64 P0, [R5+URZ+0x8], R6 ;  /* 0x00000806050085a7 */ /* 0x000ea400080010ff */
[----:B--2---:R-:W-:Y:S05]  /*9e10*/  @!P0 BRA `(.L_x_61) ;  /* 0xfffffffc00ec8947 */ /* 0x004fea000383ffff */
[----:B------:R-:W-:Y:S05]  /*9e20*/  BRA `(.L_x_60) ;  /* 0xffffff9400307947 */ /* 0x000fea000383ffff */
.L_x_63:
[----:B------:R-:W-:Y:S01]  /*9e30*/  BSSY B0, `(.L_x_161) ;  /* 0x0000006000007945 */ /* 0x000fe20003800000 */
[----:B------:R-:W-:-:S07]  /*9e40*/  MOV R15, 0xffffffff ;  /* 0xffffffff000f7802 */ /* 0x000fce0000000f00 */
[----:B-1---5:R-:W-:Y:S05]  /*9e50*/  WARPSYNC.COLLECTIVE R15, `(.L_x_162) ;  /* 0x000000000f0c7348 */ /* 0x022fea0003c00000 */
[----:B------:R-:W-:Y:S02]  /*9e60*/  ELECT P6, UR79, PT ;  /* 0x00000000004f782f */ /* 0x000fe400038c0000 */
[----:B------:R-:W-:Y:S01]  /*9e70*/  MOV R14, UR79 ;  /* 0x0000004f000e7c02 */ /* 0x000fe20008000f00 */
[----:B-1---5:R-:W-:Y:S10]  /*9e80*/  ENDCOLLECTIVE ;  /* 0x000000000000791b */ /* 0x022ff40003800000 */
.L_x_162:
[----:B------:R-:W-:Y:S05]  /*9e90*/  BSYNC B0 ;  /* 0x0000000000007941 */ /* 0x000fea0003800000 */
.L_x_161:
[----:B------:R-:W-:Y:S01]  /*9ea0*/  PLOP3.LUT P0, PT, P6, PT, PT, 0x80, 0x8 ;  /* 0x000000000008781c */ /* 0x000fe2000370f070 */
[----:B------:R-:W-:-:S12]  /*9eb0*/  BRA `(.L_x_163) ;  /* 0xffffff94005c7947 */ /* 0x000fd8000383ffff */
.L_x_65:
[----:B-1----:R-:W-:-:S04]  /*9ec0*/  MOV R3, UR5 ;  /* 0x0000000500037c02 */ /* 0x002fc80008000f00 */
[----:B------:R1:W2:Y:S03]  /*9ed0*/  SYNCS.PHASECHK.TRANS64.TRYWAIT P0, [R3+URZ+0x8], R4 ;  /* 0x00000804030075a7 */ /* 0x0002a600080011ff */
[----:B--2---:R-:W-:Y:S05]  /*9ee0*/  @!P0 NANOSLEEP.SYNCS 0x989680 ;  /* 0x009896800000895d */ /* 0x004fea0003900000 */
[----:B------:R-:W2:Y:S02]  /*9ef0*/  @!P0 SYNCS.PHASECHK.TRANS64 P0, [R3+URZ+0x8], R4 ;  /* 0x00000804030085a7 */ /* 0x000ea400080010ff */
[----:B--2---:R-:W-:Y:S05]  /*9f00*/  @!P0 BRA `(.L_x_65) ;  /* 0xfffffffc00ec8947 */ /* 0x004fea000383ffff */
[----:B------:R-:W-:Y:S05]  /*9f10*/  BRA `(.L_x_64) ;  /* 0xffffff9400607947 */ /* 0x000fea000383ffff */
.L_x_66:
[----:B-1----:R1:W2:Y:S02]  /*9f20*/  SYNCS.PHASECHK.TRANS64.TRYWAIT P0, [R0+URZ+0x80], R5 ;  /* 0x00008005000075a7 */ /* 0x0022a400080011ff */
[----:B--2---:R-:W-:Y:S05]  /*9f30*/  @!P0 NANOSLEEP.SYNCS 0x989680 ;  /* 0x009896800000895d */ /* 0x004fea0003900000 */
[----:B------:R-:W2:Y:S02]  /*9f40*/  @!P0 SYNCS.PHASECHK.TRANS64 P0, [R0+URZ+0x80], R5 ;  /* 0x00008005000085a7 */ /* 0x000ea400080010ff */
[----:B--2---:R-:W-:Y:S05]  /*9f50*/  @!P0 BRA `(.L_x_66) ;  /* 0xfffffffc00f08947 */ /* 0x004fea000383ffff */
[----:B------:R-:W-:Y:S05]  /*9f60*/  BRA `(.L_x_164) ;  /* 0xffffff98004c7947 */ /* 0x000fea000383ffff */
.L_x_68:
[----:B------:R-:W-:-:S07]  /*9f70*/  MOV R0, UR31 ;  /* 0x0000001f00007c02 */ /* 0x000fce0008000f00 */
.L_x_165:
[----:B-1----:R1:W2:Y:S02]  /*9f80*/  SYNCS.PHASECHK.TRANS64.TRYWAIT P0, [R0+URZ+0xc0], R5 ;  /* 0x0000c005000075a7 */ /* 0x0022a400080011ff */
[----:B--2---:R-:W-:Y:S05]  /*9f90*/  @!P0 NANOSLEEP.SYNCS 0x989680 ;  /* 0x009896800000895d */ /* 0x004fea0003900000 */
[----:B------:R-:W2:Y:S02]  /*9fa0*/  @!P0 SYNCS.PHASECHK.TRANS64 P0, [R0+URZ+0xc0], R5 ;  /* 0x0000c005000085a7 */ /* 0x000ea400080010ff */
[----:B--2---:R-:W-:Y:S05]  /*9fb0*/  @!P0 BRA `(.L_x_165) ;  /* 0xfffffffc00f08947 */ /* 0x004fea000383ffff */
[----:B------:R-:W-:Y:S05]  /*9fc0*/  BRA `(.L_x_166) ;  /* 0xffffff9800987947 */ /* 0x000fea000383ffff */
.L_x_71:
[----:B------:R-:W-:Y:S07]  /*9fd0*/  MOV R0, UR5 ;  /* 0x0000000500007c02 */ /* 0x000fee0008000f00 */
.L_x_167:
[----:B-1----:R1:W2:Y:S02]  /*9fe0*/  SYNCS.PHASECHK.TRANS64.TRYWAIT P0, [R0+URZ], R5 ;  /* 0x00000005000075a7 */ /* 0x0022a400080011ff */
[----:B--2---:R-:W-:Y:S05]  /*9ff0*/  @!P0 NANOSLEEP.SYNCS 0x989680 ;  /* 0x009896800000895d */ /* 0x004fea0003900000 */
[----:B------:R-:W2:Y:S02]  /*a000*/  @!P0 SYNCS.PHASECHK.TRANS64 P0, [R0+URZ], R5 ;  /* 0x00000005000085a7 */ /* 0x000ea400080010ff */
[----:B--2---:R-:W-:Y:S05]  /*a010*/  @!P0 BRA `(.L_x_167) ;  /* 0xfffffffc00f08947 */ /* 0x004fea000383ffff */
[----:B------:R-:W-:Y:S05]  /*a020*/  BRA `(.L_x_70) ;  /* 0xffffff9800ac7947 */ /* 0x000fea000383ffff */
.L_x_75:
[----:B-1----:R-:W-:-:S07]  /*a030*/  MOV R0, UR4 ;  /* 0x0000000400007c02 */ /* 0x002fce0008000f00 */
.L_x_168:
[----:B-1----:R1:W2:Y:S02]  /*a040*/  SYNCS.PHASECHK.TRANS64.TRYWAIT P0, [R0+URZ], R3 ;  /* 0x00000003000075a7 */ /* 0x0022a400080011ff */
[----:B--2---:R-:W-:Y:S05]  /*a050*/  @!P0 NANOSLEEP.SYNCS 0x989680 ;  /* 0x009896800000895d */ /* 0x004fea0003900000 */
[----:B------:R-:W2:Y:S02]  /*a060*/  @!P0 SYNCS.PHASECHK.TRANS64 P0, [R0+URZ], R3 ;  /* 0x00000003000085a7 */ /* 0x000ea400080010ff */
[----:B--2---:R-:W-:Y:S05]  /*a070*/  @!P0 BRA `(.L_x_168) ;  /* 0xfffffffc00f08947 */ /* 0x004fea000383ffff */
[----:B------:R-:W-:Y:S05]  /*a080*/  BRA `(.L_x_169) ;  /* 0xffffff9c00a07947 */ /* 0x000fea000383ffff */
.L_x_76:
[----:B------:R-:W-:-:S07]  /*a090*/  MOV R0, UR5 ;  /* 0x0000000500007c02 */ /* 0x000fce0008000f00 */
.L_x_170:
[----:B-1----:R1:W2:Y:S02]  /*a0a0*/  SYNCS.PHASECHK.TRANS64.TRYWAIT P0, [R0+URZ], R3 ;  /* 0x00000003000075a7 */ /* 0x0022a400080011ff */
[----:B--2---:R-:W-:Y:S05]  /*a0b0*/  @!P0 NANOSLEEP.SYNCS 0x989680 ;  /* 0x009896800000895d */ /* 0x004fea0003900000 */
[----:B------:R-:W2:Y:S02]  /*a0c0*/  @!P0 SYNCS.PHASECHK.TRANS64 P0, [R0+URZ], R3 ;  /* 0x00000003000085a7 */ /* 0x000ea400080010ff */
[----:B--2---:R-:W-:Y:S05]  /*a0d0*/  @!P0 BRA `(.L_x_170) ;  /* 0xfffffffc00f08947 */ /* 0x004fea000383ffff */
[----:B------:R-:W-:Y:S05]  /*a0e0*/  BRA `(.L_x_171) ;  /* 0xffffff9c00ac7947 */ /* 0x000fea000383ffff */
.L_x_77:
[----:B------:R-:W-:-:S07]  /*a0f0*/  MOV R0, UR5 ;  /* 0x0000000500007c02 */ /* 0x000fce0008000f00 */
.L_x_172:
[----:B-1----:R1:W2:Y:S02]  /*a100*/  SYNCS.PHASECHK.TRANS64.TRYWAIT P0, [R0+URZ], R3 ;  /* 0x00000003000075a7 */ /* 0x0022a400080011ff */
[----:B--2---:R-:W-:Y:S05]  /*a110*/  @!P0 NANOSLEEP.SYNCS 0x989680 ;  /* 0x009896800000895d */ /* 0x004fea0003900000 */
[----:B------:R-:W2:Y:S02]  /*a120*/  @!P0 SYNCS.PHASECHK.TRANS64 P0, [R0+URZ], R3 ;  /* 0x00000003000085a7 */ /* 0x000ea400080010ff */
[----:B--2---:R-:W-:Y:S05]  /*a130*/  @!P0 BRA `(.L_x_172) ;  /* 0xfffffffc00f08947 */ /* 0x004fea000383ffff */
[----:B------:R-:W-:Y:S05]  /*a140*/  BRA `(.L_x_173) ;  /* 0xffffff9c00b87947 */ /* 0x000fea000383ffff */
.L_x_80:
[----:B------:R-:W-:-:S07]  /*a150*/  MOV R0, UR26 ;  /* 0x0000001a00007c02 */ /* 0x000fce0008000f00 */
.L_x_174:
[----:B-1----:R1:W2:Y:S02]  /*a160*/  SYNCS.PHASECHK.TRANS64.TRYWAIT P1, [R0+URZ+0x100], R3 ;  /* 0x00010003000075a7 */ /* 0x0022a400080211ff */
[----:B--2---:R-:W-:Y:S05]  /*a170*/  @!P1 NANOSLEEP.SYNCS 0x989680 ;  /* 0x009896800000995d */ /* 0x004fea0003900000 */
[----:B------:R-:W2:Y:S02]  /*a180*/  @!P1 SYNCS.PHASECHK.TRANS64 P1, [R0+URZ+0x100], R3 ;  /* 0x00010003000095a7 */ /* 0x000ea400080210ff */
[----:B--2---:R-:W-:Y:S05]  /*a190*/  @!P1 BRA `(.L_x_174) ;  /* 0xfffffffc00f09947 */ /* 0x004fea000383ffff */
[----:B------:R-:W-:Y:S05]  /*a1a0*/  BRA `(.L_x_175) ;  /* 0xffffffa000047947 */ /* 0x000fea000383ffff */
.L_x_85:
[----:B--2---:R2:W3:Y:S02]  /*a1b0*/  SYNCS.PHASECHK.TRANS64.TRYWAIT P0, [R12+URZ+0x80], R9 ;  /* 0x000080090c0075a7 */ /* 0x0044e400080011ff */
[----:B---3--:R-:W-:Y:S05]  /*a1c0*/  @!P0 NANOSLEEP.SYNCS 0x989680 ;  /* 0x009896800000895d */ /* 0x008fea0003900000 */
[----:B------:R-:W3:Y:S02]  /*a1d0*/  @!P0 SYNCS.PHASECHK.TRANS64 P0, [R12+URZ+0x80], R9 ;  /* 0x000080090c0085a7 */ /* 0x000ee400080010ff */
[----:B---3--:R-:W-:Y:S05]  /*a1e0*/  @!P0 BRA `(.L_x_85) ;  /* 0xfffffffc00f08947 */ /* 0x008fea000383ffff */
[----:B------:R-:W-:Y:S05]  /*a1f0*/  BRA `(.L_x_176) ;  /* 0xffffffa4003c7947 */ /* 0x000fea000383ffff */
.L_x_88:
[----:B------:R-:W-:Y:S07]  /*a200*/  MOV R0, UR21 ;  /* 0x0000001500007c02 */ /* 0x000fee0008000f00 */
.L_x_177:
[----:B--2---:R2:W3:Y:S02]  /*a210*/  SYNCS.PHASECHK.TRANS64.TRYWAIT P2, [R0+URZ+0x78], R11 ;  /* 0x0000780b000075a7 */ /* 0x0044e400080411ff */
[----:B---3--:R-:W-:Y:S05]  /*a220*/  @!P2 NANOSLEEP.SYNCS 0x989680 ;  /* 0x009896800000a95d */ /* 0x008fea0003900000 */
[----:B------:R-:W3:Y:S02]  /*a230*/  @!P2 SYNCS.PHASECHK.TRANS64 P2, [R0+URZ+0x78], R11 ;  /* 0x0000780b0000a5a7 */ /* 0x000ee400080410ff */
[----:B---3--:R-:W-:Y:S05]  /*a240*/  @!P2 BRA `(.L_x_177) ;  /* 0xfffffffc00f0a947 */ /* 0x008fea000383ffff */
[----:B------:R-:W-:Y:S05]  /*a250*/  BRA `(.L_x_87) ;  /* 0xffffffa800a47947 */ /* 0x000fea000383ffff */
.L_x_91:
[----:B--2---:R-:W-:Y:S07]  /*a260*/  MOV R0, UR21 ;  /* 0x0000001500007c02 */ /* 0x004fee0008000f00 */
.L_x_178:
[----:B--2---:R2:W3:Y:S02]  /*a270*/  SYNCS.PHASECHK.TRANS64.TRYWAIT P0, [R0+URZ+0x50], R9 ;  /* 0x00005009000075a7 */ /* 0x0044e400080011ff */
[----:B---3--:R-:W-:Y:S05]  /*a280*/  @!P0 NANOSLEEP.SYNCS 0x989680 ;  /* 0x009896800000895d */ /* 0x008fea0003900000 */
[----:B------:R-:W3:Y:S02]  /*a290*/  @!P0 SYNCS.PHASECHK.TRANS64 P0, [R0+URZ+0x50], R9 ;  /* 0x00005009000085a7 */ /* 0x000ee400080010ff */
[----:B---3--:R-:W-:Y:S05]  /*a2a0*/  @!P0 BRA `(.L_x_178) ;  /* 0xfffffffc00f08947 */ /* 0x008fea000383ffff */
[----:B------:R-:W-:Y:S05]  /*a2b0*/  BRA `(.L_x_179) ;  /* 0xffffffac00007947 */ /* 0x000fea000383ffff */
.L_x_92:
[----:B------:R-:W-:Y:S07]  /*a2c0*/  MOV R0, UR21 ;  /* 0x0000001500007c02 */ /* 0x000fee0008000f00 */
.L_x_180:
[----:B--2---:R2:W3:Y:S02]  /*a2d0*/  SYNCS.PHASECHK.TRANS64.TRYWAIT P0, [R0+URZ+0x58], R9 ;  /* 0x00005809000075a7 */ /* 0x0044e400080011ff */
[----:B---3--:R-:W-:Y:S05]  /*a2e0*/  @!P0 NANOSLEEP.SYNCS 0x989680 ;  /* 0x009896800000895d */ /* 0x008fea0003900000 */
[----:B------:R-:W3:Y:S02]  /*a2f0*/  @!P0 SYNCS.PHASECHK.TRANS64 P0, [R0+URZ+0x58], R9 ;  /* 0x00005809000085a7 */ /* 0x000ee400080010ff */
[----:B---3--:R-:W-:Y:S05]  /*a300*/  @!P0 BRA `(.L_x_180) ;  /* 0xfffffffc00f08947 */ /* 0x008fea000383ffff */
[----:B------:R-:W-:Y:S05]  /*a310*/  BRA `(.L_x_181) ;  /* 0xffffffac00387947 */ /* 0x000fea000383ffff */
.L_x_93:
[----:B------:R-:W-:Y:S07]  /*a320*/  MOV R0, UR21 ;  /* 0x0000001500007c02 */ /* 0x000fee0008000f00 */
.L_x_182:
[----:B--2---:R2:W3:Y:S02]  /*a330*/  SYNCS.PHASECHK.TRANS64.TRYWAIT P0, [R0+URZ+0x60], R9 ;  /* 0x00006009000075a7 */ /* 0x0044e400080011ff */
[----:B---3--:R-:W-:Y:S05]  /*a340*/  @!P0 NANOSLEEP.SYNCS 0x989680 ;  /* 0x009896800000895d */ /* 0x008fea0003900000 */
[----:B------:R-:W3:Y:S02]  /*a350*/  @!P0 SYNCS.PHASECHK.TRANS64 P0, [R0+URZ+0x60], R9 ;  /* 0x00006009000085a7 */ /* 0x000ee400080010ff */
[----:B---3--:R-:W-:Y:S05]  /*a360*/  @!P0 BRA `(.L_x_182) ;  /* 0xfffffffc00f08947 */ /* 0x008fea000383ffff */
[----:B------:R-:W-:Y:S05]  /*a370*/  BRA `(.L_x_183) ;  /* 0xffffffac007c7947 */ /* 0x000fea000383ffff */
.L_x_94:
[----:B------:R-:W-:Y:S07]  /*a380*/  MOV R0, UR21 ;  /* 0x0000001500007c02 */ /* 0x000fee0008000f00 */
.L_x_184:
[----:B--2---:R2:W3:Y:S02]  /*a390*/  SYNCS.PHASECHK.TRANS64.TRYWAIT P0, [R0+URZ+0x68], R9 ;  /* 0x00006809000075a7 */ /* 0x0044e400080011ff */
[----:B---3--:R-:W-:Y:S05]  /*a3a0*/  @!P0 NANOSLEEP.SYNCS 0x989680 ;  /* 0x009896800000895d */ /* 0x008fea0003900000 */
[----:B------:R-:W3:Y:S02]  /*a3b0*/  @!P0 SYNCS.PHASECHK.TRANS64 P0, [R0+URZ+0x68], R9 ;  /* 0x00006809000085a7 */ /* 0x000ee400080010ff */
[----:B---3--:R-:W-:Y:S05]  /*a3c0*/  @!P0 BRA `(.L_x_184) ;  /* 0xfffffffc00f08947 */ /* 0x008fea000383ffff */
[----:B------:R-:W-:Y:S05]  /*a3d0*/  BRA `(.L_x_185) ;  /* 0xffffffac00bc7947 */ /* 0x000fea000383ffff */
.L_x_96:
[----:B------:R-:W-:-:S07]  /*a3e0*/  MOV R0, UR21 ;  /* 0x0000001500007c02 */ /* 0x000fce0008000f00 */
.L_x_186:
[----:B---3--:R3:W4:Y:S02]  /*a3f0*/  SYNCS.PHASECHK.TRANS64.TRYWAIT P0, [R0+URZ+0x50], R3 ;  /* 0x00005003000075a7 */ /* 0x00872400080011ff */
[----:B----4-:R-:W-:Y:S05]  /*a400*/  @!P0 NANOSLEEP.SYNCS 0x989680 ;  /* 0x009896800000895d */ /* 0x010fea0003900000 */
[----:B------:R-:W4:Y:S02]  /*a410*/  @!P0 SYNCS.PHASECHK.TRANS64 P0, [R0+URZ+0x50], R3 ;  /* 0x00005003000085a7 */ /* 0x000f2400080010ff */
[----:B----4-:R-:W-:Y:S05]  /*a420*/  @!P0 BRA `(.L_x_186) ;  /* 0xfffffffc00f08947 */ /* 0x010fea000383ffff */
[----:B------:R-:W-:Y:S05]  /*a430*/  BRA `(.L_x_187) ;  /* 0xffffffb000347947 */ /* 0x000fea000383ffff */
.L_x_97:
[----:B---3--:R-:W-:-:S07]  /*a440*/  MOV R0, UR21 ;  /* 0x0000001500007c02 */ /* 0x008fce0008000f00 */
.L_x_188:
[----:B---3--:R3:W4:Y:S02]  /*a450*/  SYNCS.PHASECHK.TRANS64.TRYWAIT P0, [R0+URZ+0x58], R3 ;  /* 0x00005803000075a7 */ /* 0x00872400080011ff */
[----:B----4-:R-:W-:Y:S05]  /*a460*/  @!P0 NANOSLEEP.SYNCS 0x989680 ;  /* 0x009896800000895d */ /* 0x010fea0003900000 */
[----:B------:R-:W4:Y:S02]  /*a470*/  @!P0 SYNCS.PHASECHK.TRANS64 P0, [R0+URZ+0x58], R3 ;  /* 0x00005803000085a7 */ /* 0x000f2400080010ff */
[----:B----4-:R-:W-:Y:S05]  /*a480*/  @!P0 BRA `(.L_x_188) ;  /* 0xfffffffc00f08947 */ /* 0x010fea000383ffff */
[----:B------:R-:W-:Y:S05]  /*a490*/  BRA `(.L_x_189) ;  /* 0xffffffb000247947 */ /* 0x000fea000383ffff */
.L_x_98:
[----:B---3--:R-:W-:-:S07]  /*a4a0*/  MOV R0, UR21 ;  /* 0x0000001500007c02 */ /* 0x008fce0008000f00 */
.L_x_190:
[----:B---3--:R3:W4:Y:S02]  /*a4b0*/  SYNCS.PHASECHK.TRANS64.TRYWAIT P0, [R0+URZ+0x60], R3 ;  /* 0x00006003000075a7 */ /* 0x00872400080011ff */
[----:B----4-:R-:W-:Y:S05]  /*a4c0*/  @!P0 NANOSLEEP.SYNCS 0x989680 ;  /* 0x009896800000895d */ /* 0x010fea0003900000 */
[----:B------:R-:W4:Y:S02]  /*a4d0*/  @!P0 SYNCS.PHASECHK.TRANS64 P0, [R0+URZ+0x60], R3 ;  /* 0x00006003000085a7 */ /* 0x000f2400080010ff */
[----:B----4-:R-:W-:Y:S05]  /*a4e0*/  @!P0 BRA `(.L_x_190) ;  /* 0xfffffffc00f08947 */ /* 0x010fea000383ffff */
[----:B------:R-:W-:Y:S05]  /*a4f0*/  BRA `(.L_x_191) ;  /* 0xffffffb000147947 */ /* 0x000fea000383ffff */
.L_x_100:
[----:B-1----:R1:W2:Y:S02]  /*a500*/  SYNCS.PHASECHK.TRANS64.TRYWAIT P0, [R3+URZ+0x80], R0 ;  /* 0x00008000030075a7 */ /* 0x0022a400080011ff */
[----:B--2---:R-:W-:Y:S05]  /*a510*/  @!P0 NANOSLEEP.SYNCS 0x989680 ;  /* 0x009896800000895d */ /* 0x004fea0003900000 */
[----:B------:R-:W2:Y:S02]  /*a520*/  @!P0 SYNCS.PHASECHK.TRANS64 P0, [R3+URZ+0x80], R0 ;  /* 0x00008000030085a7 */ /* 0x000ea400080010ff */
[----:B--2---:R-:W-:Y:S05]  /*a530*/  @!P0 BRA `(.L_x_100) ;  /* 0xfffffffc00f08947 */ /* 0x004fea000383ffff */
[----:B------:R-:W-:Y:S05]  /*a540*/  BRA `(.L_x_192) ;  /* 0xffffffb000d47947 */ /* 0x000fea000383ffff */
.L_x_111:
[----:B-1----:R-:W-:Y:S04]  /*a550*/  MOV R0, UR44 ;  /* 0x0000002c00007c02 */ /* 0x002fe80008000f00 */
[----:B------:R1:W2:Y:S03]  /*a560*/  SYNCS.PHASECHK.TRANS64.TRYWAIT P1, [R0+URZ+0x30], R5 ;  /* 0x00003005000075a7 */ /* 0x0002a600080211ff */
[----:B--2---:R-:W-:Y:S05]  /*a570*/  @!P1 NANOSLEEP.SYNCS 0x989680 ;  /* 0x009896800000995d */ /* 0x004fea0003900000 */
[----:B------:R-:W2:Y:S02]  /*a580*/  @!P1 SYNCS.PHASECHK.TRANS64 P1, [R0+URZ+0x30], R5 ;  /* 0x00003005000095a7 */ /* 0x000ea400080210ff */
[----:B--2---:R-:W-:Y:S05]  /*a590*/  @!P1 BRA `(.L_x_111) ;  /* 0xfffffffc00ec9947 */ /* 0x004fea000383ffff */
[----:B------:R-:W-:Y:S05]  /*a5a0*/  BRA `(.L_x_110) ;  /* 0xffffffc000387947 */ /* 0x000fea000383ffff */
.L_x_113:
[----:B-1----:R1:W4:Y:S02]  /*a5b0*/  SYNCS.PHASECHK.TRANS64.TRYWAIT P0, [R98+URZ+0xa0], R3 ;  /* 0x0000a003620075a7 */ /* 0x00232400080011ff */
[----:B----4-:R-:W-:Y:S05]  /*a5c0*/  @!P0 NANOSLEEP.SYNCS 0x989680 ;  /* 0x009896800000895d */ /* 0x010fea0003900000 */
[----:B------:R-:W4:Y:S02]  /*a5d0*/  @!P0 SYNCS.PHASECHK.TRANS64 P0, [R98+URZ+0xa0], R3 ;  /* 0x0000a003620085a7 */ /* 0x000f2400080010ff */
[----:B----4-:R-:W-:Y:S05]  /*a5e0*/  @!P0 BRA `(.L_x_113) ;  /* 0xfffffffc00f08947 */ /* 0x010fea000383ffff */
[----:B------:R-:W-:Y:S05]  /*a5f0*/  BRA `(.L_x_112) ;  /* 0xffffffc000607947 */ /* 0x000fea000383ffff */
.L_x_122:
[----:B---3--:R3:W4:Y:S02]  /*a600*/  SYNCS.PHASECHK.TRANS64.TRYWAIT P0, [R3+URZ+0x30], R0 ;  /* 0x00003000030075a7 */ /* 0x00872400080011ff */
[----:B----4-:R-:W-:Y:S05]  /*a610*/  @!P0 NANOSLEEP.SYNCS 0x989680 ;  /* 0x009896800000895d */ /* 0x010fea0003900000 */
[----:B------:R-:W4:Y:S02]  /*a620*/  @!P0 SYNCS.PHASECHK.TRANS64 P0, [R3+URZ+0x30], R0 ;  /* 0x00003000030085a7 */ /* 0x000f2400080010ff */
[----:B----4-:R-:W-:Y:S05]  /*a630*/  @!P0 BRA `(.L_x_122) ;  /* 0xfffffffc00f08947 */ /* 0x010fea000383ffff */
[----:B------:R-:W-:Y:S05]  /*a640*/  BRA `(.L_x_121) ;  /* 0xffffffcc003c7947 */ /* 0x000fea000383ffff */
.L_x_130:
[----:B-1----:R1:W4:Y:S02]  /*a650*/  SYNCS.PHASECHK.TRANS64.TRYWAIT P0, [R62+URZ+0x30], R5 ;  /* 0x000030053e0075a7 */ /* 0x00232400080011ff */
[----:B----4-:R-:W-:Y:S05]  /*a660*/  @!P0 NANOSLEEP.SYNCS 0x989680 ;  /* 0x009896800000895d */ /* 0x010fea0003900000 */
[----:B------:R-:W4:Y:S02]  /*a670*/  @!P0 SYNCS.PHASECHK.TRANS64 P0, [R62+URZ+0x30], R5 ;  /* 0x000030053e0085a7 */ /* 0x000f2400080010ff */
[----:B----4-:R-:W-:Y:S05]  /*a680*/  @!P0 BRA `(.L_x_130) ;  /* 0xfffffffc00f08947 */ /* 0x010fea000383ffff */
[----:B------:R-:W-:Y:S05]  /*a690*/  BRA `(.L_x_129) ;  /* 0xffffffd800407947 */ /* 0x000fea000383ffff */
.L_x_138:
[----:B-1----:R1:W4:Y:S02]  /*a6a0*/  SYNCS.PHASECHK.TRANS64.TRYWAIT P0, [R61+URZ+0x30], R4 ;  /* 0x000030043d0075a7 */ /* 0x00232400080011ff */
[----:B----4-:R-:W-:Y:S05]  /*a6b0*/  @!P0 NANOSLEEP.SYNCS 0x989680 ;  /* 0x009896800000895d */ /* 0x010fea0003900000 */
[----:B------:R-:W4:Y:S02]  /*a6c0*/  @!P0 SYNCS.PHASECHK.TRANS64 P0, [R61+URZ+0x30], R4 ;  /* 0x000030043d0085a7 */ /* 0x000f2400080010ff */
[----:B----4-:R-:W-:Y:S05]  /*a6d0*/  @!P0 BRA `(.L_x_138) ;  /* 0xfffffffc00f08947 */ /* 0x010fea000383ffff */
[----:B------:R-:W-:Y:S05]  /*a6e0*/  BRA `(.L_x_137) ;  /* 0xffffffe400407947 */ /* 0x000fea000383ffff */
        .weak           $__internal_0_$__cuda_sm10x_tcgen05_guardrail_trap_col_being_dealloced_not_returned_by_alloc
        .type           $__internal_0_$__cuda_sm10x_tcgen05_guardrail_trap_col_being_dealloced_not_returned_by_alloc,@function
        .size           $__internal_0_$__cuda_sm10x_tcgen05_guardrail_trap_col_being_dealloced_not_returned_by_alloc,($__internal_1_$__cuda_sm10x_tcgen05_guardrail_trap_phase_invalid_during_alloc - $__internal_0_$__cuda_sm10x_tcgen05_guardrail_trap_col_being_dealloced_not_returned_by_alloc)
$__internal_0_$__cuda_sm10x_tcgen05_guardrail_trap_col_being_dealloced_not_returned_by_alloc:
[----:B------:R-:W-:Y:S05]  /*a6f0*/  BPT.TRAP 0x1 ;  /* 0x000000040000795c */ /* 0x000fea0000300000 */
[----:B------:R-:W-:-:S04]  /*a700*/  HFMA2 R3, -RZ, RZ, 0, 0 ;  /* 0x00000000ff037431 */ /* 0x000fc800000001ff */
[----:B------:R-:W-:Y:S05]  /*a710*/  RET.REL.NODEC R2 `(_ZN7cutlass13device_kernelINS_4gemm6kernel13GemmUniversalIN4cute5tupleIJiiiiEEENS1_10collective13CollectiveMmaINS1_35MainloopSm100TmaUmmaWarpSpecializedILi3ELi2ELi4ENS5_IJNS4_1CILi2EEESB_NSA_ILi1EEEEEEEENS5_IJNSA_ILi256EEENSA_ILi128EEENSA_ILi64EEEEEENS_10bfloat16_tENS5_IJlSC_lEEESJ_SK_NS4_8TiledMMAINS4_8MMA_AtomIJNS4_26SM100_MMA_F16BF16_2x1SM_SSISJ_SJ_fLi256ELi128ELNS4_4UMMA5MajorE0ELSP_0ELNSO_7ScaleInE0ELSQ_0EEEEEENS4_6LayoutINS5_IJSC_SC_SC_EEENS5_IJNSA_ILi0EEESV_SV_EEEEENS5_IJNS4_10UnderscoreESY_SY_EEEEENS4_28SM100_TMA_2SM_LOAD_MULTICASTENS4_14ComposedLayoutINS4_7SwizzleILi3ELi4ELi3EEENS4_18smem_ptr_flag_bitsILi16EEENST_INS5_IJNSA_ILi8EEESH_EEENS5_IJSH_SC_EEEEEEEvNS4_8identityENS4_18SM100_TMA_2SM_LOADES1B_vS1C_EENS_8epilogue10collective18CollectiveEpilogueINS1F_23Sm100TmaWarpSpecializedILi4ELi2ELi32ELb1ELb0EEEJNS5_IJSG_SG_SH_EEENS5_IJNST_ISG_SC_EENST_INSA_ILi32EEESC_EEEEESJ_SK_SJ_SK_NS1F_6fusion15FusionCallbacksIS1J_NS1P_17LinearCombinationISJ_fSJ_fLNS_15FloatRoundStyleE2EEES1K_S1O_JEEENS4_5SM1004TMEM4LOAD26SM100_TMEM_LOAD_32dp32b32xENS4_13SM90_TMA_LOADENS12_INS13_ILi2ELi4ELi3EEES16_NST_INS5_IJS17_S1M_EEENS5_IJS1M_SC_EEEEEEENS4_39AutoVectorizingCopyWithAssumedAlignmentILi128EEENS4_14SM90_TMA_STOREES24_S26_S26_EEEvvEEEEvNT_6ParamsE) ;  /* 0xffffff5802387950 */ /* 0x000fea0003c3ffff */
        .weak           $__internal_1_$__cuda_sm10x_tcgen05_guardrail_trap_phase_invalid_during_alloc
        .type           $__internal_1_$__cuda_sm10x_tcgen05_guardrail_trap_phase_invalid_during_alloc,@function
        .size           $__internal_1_$__cuda_sm10x_tcgen05_guardrail_trap_phase_invalid_during_alloc,($__internal_2_$__cuda_sm10x_tcgen05_guardrail_trap_unallocated_columns_being_dealloced - $__internal_1_$__cuda_sm10x_tcgen05_guardrail_trap_phase_invalid_during_alloc)
$__internal_1_$__cuda_sm10x_tcgen05_guardrail_trap_phase_invalid_during_alloc:
[----:B------:R-:W-:Y:S05]  /*a720*/  BPT.TRAP 0x1 ;  /* 0x000000040000795c */ /* 0x000fea0000300000 */
[----:B------:R-:W-:-:S04]  /*a730*/  MOV R5, 0x0 ;  /* 0x0000000000057802 */ /* 0x000fc80000000f00 */
[----:B------:R-:W-:Y:S05]  /*a740*/  RET.REL.NODEC R4 `(_ZN7cutlass13device_kernelINS_4gemm6kernel13GemmUniversalIN4cute5tupleIJiiiiEEENS1_10collective13CollectiveMmaINS1_35MainloopSm100TmaUmmaWarpSpecializedILi3ELi2ELi4ENS5_IJNS4_1CILi2EEESB_NSA_ILi1EEEEEEEENS5_IJNSA_ILi256EEENSA_ILi128EEENSA_ILi64EEEEEENS_10bfloat16_tENS5_IJlSC_lEEESJ_SK_NS4_8TiledMMAINS4_8MMA_AtomIJNS4_26SM100_MMA_F16BF16_2x1SM_SSISJ_SJ_fLi256ELi128ELNS4_4UMMA5MajorE0ELSP_0ELNSO_7ScaleInE0ELSQ_0EEEEEENS4_6LayoutINS5_IJSC_SC_SC_EEENS5_IJNSA_ILi0EEESV_SV_EEEEENS5_IJNS4_10UnderscoreESY_SY_EEEEENS4_28SM100_TMA_2SM_LOAD_MULTICASTENS4_14ComposedLayoutINS4_7SwizzleILi3ELi4ELi3EEENS4_18smem_ptr_flag_bitsILi16EEENST_INS5_IJNSA_ILi8EEESH_EEENS5_IJSH_SC_EEEEEEEvNS4_8identityENS4_18SM100_TMA_2SM_LOADES1B_vS1C_EENS_8epilogue10collective18CollectiveEpilogueINS1F_23Sm100TmaWarpSpecializedILi4ELi2ELi32ELb1ELb0EEEJNS5_IJSG_SG_SH_EEENS5_IJNST_ISG_SC_EENST_INSA_ILi32EEESC_EEEEESJ_SK_SJ_SK_NS1F_6fusion15FusionCallbacksIS1J_NS1P_17LinearCombinationISJ_fSJ_fLNS_15FloatRoundStyleE2EEES1K_S1O_JEEENS4_5SM1004TMEM4LOAD26SM100_TMEM_LOAD_32dp32b32xENS4_13SM90_TMA_LOADENS12_INS13_ILi2ELi4ELi3EEES16_NST_INS5_IJS17_S1M_EEENS5_IJS1M_SC_EEEEEEENS4_39AutoVectorizingCopyWithAssumedAlignmentILi128EEENS4_14SM90_TMA_STOREES24_S26_S26_EEEvvEEEEvNT_6ParamsE) ;  /* 0xffffff58042c7950 */ /* 0x000fea0003c3ffff */
        .weak           $__internal_2_$__cuda_sm10x_tcgen05_guardrail_trap_unallocated_columns_being_dealloced
        .type           $__internal_2_$__cuda_sm10x_tcgen05_guardrail_trap_unallocated_columns_being_dealloced,@function
        .size           $__internal_2_$__cuda_sm10x_tcgen05_guardrail_trap_unallocated_columns_being_dealloced,(.L_x_194 - $__internal_2_$__cuda_sm10x_tcgen05_guardrail_trap_unallocated_columns_being_dealloced)
$__internal_2_$__cuda_sm10x_tcgen05_guardrail_trap_unallocated_columns_being_dealloced:
[----:B------:R-:W-:Y:S05]  /*a750*/  BPT.TRAP 0x1 ;  /* 0x000000040000795c */ /* 0x000fea0000300000 */
[----:B------:R-:W-:-:S04]  /*a760*/  HFMA2 R3, -RZ, RZ, 0, 0 ;  /* 0x00000000ff037431 */ /* 0x000fc800000001ff */
[----:B------:R-:W-:Y:S05]  /*a770*/  RET.REL.NODEC R2 `(_ZN7cutlass13device_kernelINS_4gemm6kernel13GemmUniversalIN4cute5tupleIJiiiiEEENS1_10collective13CollectiveMmaINS1_35MainloopSm100TmaUmmaWarpSpecializedILi3ELi2ELi4ENS5_IJNS4_1CILi2EEESB_NSA_ILi1EEEEEEEENS5_IJNSA_ILi256EEENSA_ILi128EEENSA_ILi64EEEEEENS_10bfloat16_tENS5_IJlSC_lEEESJ_SK_NS4_8TiledMMAINS4_8MMA_AtomIJNS4_26SM100_MMA_F16BF16_2x1SM_SSISJ_SJ_fLi256ELi128ELNS4_4UMMA5MajorE0ELSP_0ELNSO_7ScaleInE0ELSQ_0EEEEEENS4_6LayoutINS5_IJSC_SC_SC_EEENS5_IJNSA_ILi0EEESV_SV_EEEEENS5_IJNS4_10UnderscoreESY_SY_EEEEENS4_28SM100_TMA_2SM_LOAD_MULTICASTENS4_14ComposedLayoutINS4_7SwizzleILi3ELi4ELi3EEENS4_18smem_ptr_flag_bitsILi16EEENST_INS5_IJNSA_ILi8EEESH_EEENS5_IJSH_SC_EEEEEEEvNS4_8identityENS4_18SM100_TMA_2SM_LOADES1B_vS1C_EENS_8epilogue10collective18CollectiveEpilogueINS1F_23Sm100TmaWarpSpecializedILi4ELi2ELi32ELb1ELb0EEEJNS5_IJSG_SG_SH_EEENS5_IJNST_ISG_SC_EENST_INSA_ILi32EEESC_EEEEESJ_SK_SJ_SK_NS1F_6fusion15FusionCallbacksIS1J_NS1P_17LinearCombinationISJ_fSJ_fLNS_15FloatRoundStyleE2EEES1K_S1O_JEEENS4_5SM1004TMEM4LOAD26SM100_TMEM_LOAD_32dp32b32xENS4_13SM90_TMA_LOADENS12_INS13_ILi2ELi4ELi3EEES16_NST_INS5_IJS17_S1M_EEENS5_IJS1M_SC_EEEEEEENS4_39AutoVectorizingCopyWithAssumedAlignmentILi128EEENS4_14SM90_TMA_STOREES24_S26_S26_EEEvvEEEEvNT_6ParamsE) ;  /* 0xffffff5802207950 */ /* 0x000fea0003c3ffff */
.L_x_193:
[----:B------:R-:W-:-:S00]  /*a780*/  BRA `(.L_x_193) ;  /* 0xfffffffc00fc7947 */ /* 0x000fc0000383ffff */
[----:B------:R-:W-:-:S00]  /*a790*/  NOP ;  /* 0x0000000000007918 */ /* 0x000fc00000000000 */
        /* <DEDUP_REMOVED lines=14> */
.L_x_194:


//--------------------- .nv.global.init           --------------------------
	.section	.nv.global.init,"aw",@progbits
.nv.global.init:
	.type		$str$27,@object
	.size		$str$27,($str$28 - $str$27)
$str$27:
        /*0000*/ 	.byte	0x28, 0x61, 0x64, 0x64, 0x72, 0x65, 0x73, 0x73, 0x20, 0x26, 0x20, 0x6d, 0x61, 0x73, 0x6b, 0x29
        /*0010*/ 	.byte	0x20, 0x3d, 0x3d, 0x20, 0x30, 0x00
	.type		$str$28,@object
	.size		$str$28,($str$26 - $str$28)
$str$28:
        /*0016*/ 	.byte	0x2f, 0x74, 0x6d, 0x70, 0x2f, 0x63, 0x75, 0x74, 0x6c, 0x61, 0x73, 0x73, 0x5f, 0x73, 0x77, 0x65
        /*0026*/ 	.byte	0x65, 0x70, 0x5f, 0x73, 0x72, 0x63, 0x2f, 0x69, 0x6e, 0x63, 0x6c, 0x75, 0x64, 0x65, 0x2f, 0x63
        /*0036*/ 	.byte	0x75, 0x74, 0x65, 0x2f, 0x70, 0x6f, 0x69, 0x6e, 0x74, 0x65, 0x72, 0x5f, 0x66, 0x6c, 0x61, 0x67
        /*0046*/ 	.byte	0x67, 0x65, 0x64, 0x2e, 0x68, 0x70, 0x70, 0x00
	.type		$str$26,@object
	.size		$str$26,($str$25 - $str$26)
$str$26:
        /*004e*/ 	.byte	0x2f, 0x74, 0x6d, 0x70, 0x2f, 0x63, 0x75, 0x74, 0x6c, 0x61, 0x73, 0x73, 0x5f, 0x73, 0x77, 0x65
        /*005e*/ 	.byte	0x65, 0x70, 0x5f, 0x73, 0x72, 0x63, 0x2f, 0x69, 0x6e, 0x63, 0x6c, 0x75, 0x64, 0x65, 0x2f, 0x63
        /*006e*/ 	.byte	0x75, 0x74, 0x65, 0x2f, 0x61, 0x74, 0x6f, 0x6d, 0x2f, 0x63, 0x6f, 0x70, 0x79, 0x5f, 0x74, 0x72
        /*007e*/ 	.byte	0x61, 0x69, 0x74, 0x73, 0x5f, 0x73, 0x6d, 0x31, 0x30, 0x30, 0x2e, 0x68, 0x70, 0x70, 0x00
	.type		$str$25,@object
	.size		$str$25,(__unnamed_1 - $str$25)
$str$25:
        /*008d*/ 	.byte	0x28, 0x28, 0x75, 0x69, 0x6e, 0x74, 0x33, 0x32, 0x5f, 0x74, 0x28, 0x74, 0x68, 0x72, 0x65, 0x61
        /*009d*/ 	.byte	0x64, 0x49, 0x64, 0x78, 0x2e, 0x78, 0x29, 0x20, 0x2f, 0x20, 0x33, 0x32, 0x29, 0x20, 0x25, 0x20
        /*00ad*/ 	.byte	0x34, 0x29, 0x20, 0x3d, 0x3d, 0x20, 0x28, 0x28, 0x28, 0x74, 0x6d, 0x65, 0x6d, 0x5f, 0x61, 0x64
        /*00bd*/ 	.byte	0x64, 0x72, 0x20, 0x3e, 0x3e, 0x20, 0x31, 0x36, 0x29, 0x20, 0x2f, 0x20, 0x33, 0x32, 0x29, 0x20
        /*00cd*/ 	.byte	0x25, 0x20, 0x34, 0x29, 0x00
	.type		__unnamed_1,@object
	.size		__unnamed_1,(__unnamed_2 - __unnamed_1)
__unnamed_1:
        /*00d2*/ 	.byte	0x61, 0x75, 0x74, 0x6f, 0x20, 0x63, 0x75, 0x74, 0x65, 0x3a, 0x3a, 0x61, 0x73, 0x5f, 0x70, 0x6f
        /* <DEDUP_REMOVED lines=24> */
        /*0262*/ 	.byte	0x34, 0x30, 0x39, 0x36, 0x3e, 0x3e, 0x3e, 0x3e, 0x5d, 0x00
	.type		__unnamed_2,@object
	.size		__unnamed_2,(.L_2 - __unnamed_2)
__unnamed_2:
        /* <DEDUP_REMOVED lines=42> */
        /*050c*/ 	.byte	0x3e, 0x3e, 0x5d, 0x00
.L_2:


//--------------------- .nv.shared._ZN7cutlass13device_kernelINS_4gemm6kernel13GemmUniversalIN4cute5tupleIJiiiiEEENS1_10collective13CollectiveMmaINS1_35MainloopSm100TmaUmmaWarpSpecializedILi3ELi2ELi4ENS5_IJNS4_1CILi2EEESB_NSA_ILi1EEEEEEEENS5_IJNSA_ILi256EEENSA_ILi128EEENSA_ILi64EEEEEENS_10bfloat16_tENS5_IJlSC_lEEESJ_SK_NS4_8TiledMMAINS4_8MMA_AtomIJNS4_26SM100_MMA_F16BF16_2x1SM_SSISJ_SJ_fLi256ELi128ELNS4_4UMMA5MajorE0ELSP_0ELNSO_7ScaleInE0ELSQ_0EEEEEENS4_6LayoutINS5_IJSC_SC_SC_EEENS5_IJNSA_ILi0EEESV_SV_EEEEENS5_IJNS4_10UnderscoreESY_SY_EEEEENS4_28SM100_TMA_2SM_LOAD_MULTICASTENS4_14ComposedLayoutINS4_7SwizzleILi3ELi4ELi3EEENS4_18smem_ptr_flag_bitsILi16EEENST_INS5_IJNSA_ILi8EEESH_EEENS5_IJSH_SC_EEEEEEEvNS4_8identityENS4_18SM100_TMA_2SM_LOADES1B_vS1C_EENS_8epilogue10collective18CollectiveEpilogueINS1F_23Sm100TmaWarpSpecializedILi4ELi2ELi32ELb1ELb0EEEJNS5_IJSG_SG_SH_EEENS5_IJNST_ISG_SC_EENST_INSA_ILi32EEESC_EEEEESJ_SK_SJ_SK_NS1F_6fusion15FusionCallbacksIS1J_NS1P_17LinearCombinationISJ_fSJ_fLNS_15FloatRoundStyleE2EEES1K_S1O_JEEENS4_5SM1004TMEM4LOAD26SM100_TMEM_LOAD_32dp32b32xENS4_13SM90_TMA_LOADENS12_INS13_ILi2ELi4ELi3EEES16_NST_INS5_IJS17_S1M_EEENS5_IJS1M_SC_EEEEEEENS4_39AutoVectorizingCopyWithAssumedAlignmentILi128EEENS4_14SM90_TMA_STOREES24_S26_S26_EEEvvEEEEvNT_6ParamsE --------------------------
	.section	.nv.shared._ZN7cutlass13device_kernelINS_4gemm6kernel13GemmUniversalIN4cute5tupleIJiiiiEEENS1_10collective13CollectiveMmaINS1_35MainloopSm100TmaUmmaWarpSpecializedILi3ELi2ELi4ENS5_IJNS4_1CILi2EEESB_NSA_ILi1EEEEEEEENS5_IJNSA_ILi256EEENSA_ILi128EEENSA_ILi64EEEEEENS_10bfloat16_tENS5_IJlSC_lEEESJ_SK_NS4_8TiledMMAINS4_8MMA_AtomIJNS4_26SM100_MMA_F16BF16_2x1SM_SSISJ_SJ_fLi256ELi128ELNS4_4UMMA5MajorE0ELSP_0ELNSO_7ScaleInE0ELSQ_0EEEEEENS4_6LayoutINS5_IJSC_SC_SC_EEENS5_IJNSA_ILi0EEESV_SV_EEEEENS5_IJNS4_10UnderscoreESY_SY_EEEEENS4_28SM100_TMA_2SM_LOAD_MULTICASTENS4_14ComposedLayoutINS4_7SwizzleILi3ELi4ELi3EEENS4_18smem_ptr_flag_bitsILi16EEENST_INS5_IJNSA_ILi8EEESH_EEENS5_IJSH_SC_EEEEEEEvNS4_8identityENS4_18SM100_TMA_2SM_LOADES1B_vS1C_EENS_8epilogue10collective18CollectiveEpilogueINS1F_23Sm100TmaWarpSpecializedILi4ELi2ELi32ELb1ELb0EEEJNS5_IJSG_SG_SH_EEENS5_IJNST_ISG_SC_EENST_INSA_ILi32EEESC_EEEEESJ_SK_SJ_SK_NS1F_6fusion15FusionCallbacksIS1J_NS1P_17LinearCombinationISJ_fSJ_fLNS_15FloatRoundStyleE2EEES1K_S1O_JEEENS4_5SM1004TMEM4LOAD26SM100_TMEM_LOAD_32dp32b32xENS4_13SM90_TMA_LOADENS12_INS13_ILi2ELi4ELi3EEES16_NST_INS5_IJS17_S1M_EEENS5_IJS1M_SC_EEEEEEENS4_39AutoVectorizingCopyWithAssumedAlignmentILi128EEENS4_14SM90_TMA_STOREES24_S26_S26_EEEvvEEEEvNT_6ParamsE,"aw",@nobits
	.sectionflags	@""
	.align	16
	.zero		1024


//--------------------- .nv.shared.reserved.0     --------------------------
	.section	.nv.shared.reserved.0,"aw",@nobits
	.weak		__nv_reservedSMEM_offset_0_alias
	.size		__nv_reservedSMEM_offset_0_alias, 0, 64
	.other		__nv_reservedSMEM_offset_0_alias,@"STO_CUDA_RESERVED_SHARED STV_DEFAULT"
__nv_reservedSMEM_offset_0_alias:
	.zero		0
.nv.shared.reserved.0:
	.zero		64
	.weak		__nv_reservedSMEM_tcgen05_partition
	.type		__nv_reservedSMEM_tcgen05_partition,@object
	.size		__nv_reservedSMEM_tcgen05_partition,(.L_0 - __nv_reservedSMEM_tcgen05_partition)
__nv_reservedSMEM_tcgen05_partition:
	.zero		32
.L_0:


//--------------------- .nv.global                --------------------------
	.section	.nv.global,"aw",@nobits
.nv.global:
	.type		_ZN39_INTERNAL_d4eb59da_4_k_cu_e9d2c9be_79194cute1_E,@object
	.size		_ZN39_INTERNAL_d4eb59da_4_k_cu_e9d2c9be_79194cute1_E,(_ZN39_INTERNAL_d4eb59da_4_k_cu_e9d2c9be_79194cuda3std3__45__cpo6cbeginE - _ZN39_INTERNAL_d4eb59da_4_k_cu_e9d2c9be_79194cute1_E)
_ZN39_INTERNAL_d4eb59da_4_k_cu_e9d2c9be_79194cute1_E:
	.zero		1
	.type		_ZN39_INTERNAL_d4eb59da_4_k_cu_e9d2c9be_79194cuda3std3__45__cpo6cbeginE,@object
	.size		_ZN39_INTERNAL_d4eb59da_4_k_cu_e9d2c9be_79194cuda3std3__45__cpo6cbeginE,(_ZN39_INTERNAL_d4eb59da_4_k_cu_e9d2c9be_79194cuda3std3__48in_placeE - _ZN39_INTERNAL_d4eb59da_4_k_cu_e9d2c9be_79194cuda3std3__45__cpo6cbeginE)
_ZN39_INTERNAL_d4eb59da_4_k_cu_e9d2c9be_79194cuda3std3__45__cpo6cbeginE:
	.zero		1
	.type		_ZN39_INTERNAL_d4eb59da_4_k_cu_e9d2c9be_79194cuda3std3__48in_placeE,@object
	.size		_ZN39_INTERNAL_d4eb59da_4_k_cu_e9d2c9be_79194cuda3std3__48in_placeE,(_ZN39_INTERNAL_d4eb59da_4_k_cu_e9d2c9be_79194cuda3std6ranges3__45__cpo9iter_moveE - _ZN39_INTERNAL_d4eb59da_4_k_cu_e9d2c9be_79194cuda3std3__48in_placeE)
_ZN39_INTERNAL_d4eb59da_4_k_cu_e9d2c9be_79194cuda3std3__48in_placeE:
	.zero		1
	.type		_ZN39_INTERNAL_d4eb59da_4_k_cu_e9d2c9be_79194cuda3std6ranges3__45__cpo9iter_moveE,@object
	.size		_ZN39_INTERNAL_d4eb59da_4_k_cu_e9d2c9be_79194cuda3std6ranges3__45__cpo9iter_moveE,(_ZN39_INTERNAL_d4eb59da_4_k_cu_e9d2c9be_79194cuda3std3__45__cpo5beginE - _ZN39_INTERNAL_d4eb59da_4_k_cu_e9d2c9be_79194cuda3std6ranges3__45__cpo9iter_moveE)
_ZN39_INTERNAL_d4eb59da_4_k_cu_e9d2c9be_79194cuda3std6ranges3__45__cpo9iter_moveE:
	.zero		1
	.type		_ZN39_INTERNAL_d4eb59da_4_k_cu_e9d2c9be_79194cuda3std3__45__cpo5beginE,@object
	.size		_ZN39_INTERNAL_d4eb59da_4_k_cu_e9d2c9be_79194cuda3std3__45__cpo5beginE,(_ZN39_INTERNAL_d4eb59da_4_k_cu_e9d2c9be_79194cuda3std3__441_GLOBAL__N__d4eb59da_4_k_cu_e9d2c9be_79196ignoreE - _ZN39_INTERNAL_d4eb59da_4_k_cu_e9d2c9be_79194cuda3std3__45__cpo5beginE)
_ZN39_INTERNAL_d4eb59da_4_k_cu_e9d2c9be_79194cuda3std3__45__cpo5beginE:
	.zero		1
	.type		_ZN39_INTERNAL_d4eb59da_4_k_cu_e9d2c9be_79194cuda3std3__441_GLOBAL__N__d4eb59da_4_k_cu_e9d2c9be_79196ignoreE,@object
	.size		_ZN39_INTERNAL_d4eb59da_4_k_cu_e9d2c9be_79194cuda3std3__441_GLOBAL__N__d4eb59da_4_k_cu_e9d2c9be_79196ignoreE,(_ZN39_INTERNAL_d4eb59da_4_k_cu_e9d2c9be_79194cute7productE - _ZN39_INTERNAL_d4eb59da_4_k_cu_e9d2c9be_79194cuda3std3__441_GLOBAL__N__d4eb59da_4_k_cu_e9d2c9be_79196ignoreE)
_ZN39_INTERNAL_d4eb59da_4_k_cu_e9d2c9be_79194cuda3std3__441_GLOBAL__N__d4eb59da_4_k_cu_e9d2c9be_79196ignoreE:
	.zero		1
	.type		_ZN39_INTERNAL_d4eb59da_4_k_cu_e9d2c9be_79194cute7productE,@object
	.size		_ZN39_INTERNAL_d4eb59da_4_k_cu_e9d2c9be_79194cute7productE,(_ZN39_INTERNAL_d4eb59da_4_k_cu_e9d2c9be_79194cuda3std3__45__cpo3endE - _ZN39_INTERNAL_d4eb59da_4_k_cu_e9d2c9be_79194cute7productE)
_ZN39_INTERNAL_d4eb59da_4_k_cu_e9d2c9be_79194cute7productE:
	.zero		1
	.type		_ZN39_INTERNAL_d4eb59da_4_k_cu_e9d2c9be_79194cuda3std3__45__cpo3endE,@object
	.size		_ZN39_INTERNAL_d4eb59da_4_k_cu_e9d2c9be_79194cuda3std3__45__cpo3endE,(_ZN39_INTERNAL_d4eb59da_4_k_cu_e9d2c9be_79194cuda3std3__419piecewise_constructE - _ZN39_INTERNAL_d4eb59da_4_k_cu_e9d2c9be_79194cuda3std3__45__cpo3endE)
_ZN39_INTERNAL_d4eb59da_4_k_cu_e9d2c9be_79194cuda3std3__45__cpo3endE:
	.zero		1
	.type		_ZN39_INTERNAL_d4eb59da_4_k_cu_e9d2c9be_79194cuda3std3__419piecewise_constructE,@object
	.size		_ZN39_INTERNAL_d4eb59da_4_k_cu_e9d2c9be_79194cuda3std3__419piecewise_constructE,(_ZN39_INTERNAL_d4eb59da_4_k_cu_e9d2c9be_79194cuda3std3__45__cpo4cendE - _ZN39_INTERNAL_d4eb59da_4_k_cu_e9d2c9be_79194cuda3std3__419piecewise_constructE)
_ZN39_INTERNAL_d4eb59da_4_k_cu_e9d2c9be_79194cuda3std3__419piecewise_constructE:
	.zero		1
	.type		_ZN39_INTERNAL_d4eb59da_4_k_cu_e9d2c9be_79194cuda3std3__45__cpo4cendE,@object
	.size		_ZN39_INTERNAL_d4eb59da_4_k_cu_e9d2c9be_79194cuda3std3__45__cpo4cendE,(_ZN39_INTERNAL_d4eb59da_4_k_cu_e9d2c9be_79194cuda3std6ranges3__45__cpo4swapE - _ZN39_INTERNAL_d4eb59da_4_k_cu_e9d2c9be_79194cuda3std3__45__cpo4cendE)
_ZN39_INTERNAL_d4eb59da_4_k_cu_e9d2c9be_79194cuda3std3__45__cpo4cendE:
	.zero		1
	.type		_ZN39_INTERNAL_d4eb59da_4_k_cu_e9d2c9be_79194cuda3std6ranges3__45__cpo4swapE,@object
	.size		_ZN39_INTERNAL_d4eb59da_4_k_cu_e9d2c9be_79194cuda3std6ranges3__45__cpo4swapE,(.L_10 - _ZN39_INTERNAL_d4eb59da_4_k_cu_e9d2c9be_79194cuda3std6ranges3__45__cpo4swapE)
_ZN39_INTERNAL_d4eb59da_4_k_cu_e9d2c9be_79194cuda3std6ranges3__45__cpo4swapE:
	.zero		1
.L_10:


//--------------------- .nv.constant0._ZN7cutlass13device_kernelINS_4gemm6kernel13GemmUniversalIN4cute5tupleIJiiiiEEENS1_10collective13CollectiveMmaINS1_35MainloopSm100TmaUmmaWarpSpecializedILi3ELi2ELi4ENS5_IJNS4_1CILi2EEESB_NSA_ILi1EEEEEEEENS5_IJNSA_ILi256EEENSA_ILi128EEENSA_ILi64EEEEEENS_10bfloat16_tENS5_IJlSC_lEEESJ_SK_NS4_8TiledMMAINS4_8MMA_AtomIJNS4_26SM100_MMA_F16BF16_2x1SM_SSISJ_SJ_fLi256ELi128ELNS4_4UMMA5MajorE0ELSP_0ELNSO_7ScaleInE0ELSQ_0EEEEEENS4_6LayoutINS5_IJSC_SC_SC_EEENS5_IJNSA_ILi0EEESV_SV_EEEEENS5_IJNS4_10UnderscoreESY_SY_EEEEENS4_28SM100_TMA_2SM_LOAD_MULTICASTENS4_14ComposedLayoutINS4_7SwizzleILi3ELi4ELi3EEENS4_18smem_ptr_flag_bitsILi16EEENST_INS5_IJNSA_ILi8EEESH_EEENS5_IJSH_SC_EEEEEEEvNS4_8identityENS4_18SM100_TMA_2SM_LOADES1B_vS1C_EENS_8epilogue10collective18CollectiveEpilogueINS1F_23Sm100TmaWarpSpecializedILi4ELi2ELi32ELb1ELb0EEEJNS5_IJSG_SG_SH_EEENS5_IJNST_ISG_SC_EENST_INSA_ILi32EEESC_EEEEESJ_SK_SJ_SK_NS1F_6fusion15FusionCallbacksIS1J_NS1P_17LinearCombinationISJ_fSJ_fLNS_15FloatRoundStyleE2EEES1K_S1O_JEEENS4_5SM1004TMEM4LOAD26SM100_TMEM_LOAD_32dp32b32xENS4_13SM90_TMA_LOADENS12_INS13_ILi2ELi4ELi3EEES16_NST_INS5_IJS17_S1M_EEENS5_IJS1M_SC_EEEEEEENS4_39AutoVectorizingCopyWithAssumedAlignmentILi128EEENS4_14SM90_TMA_STOREES24_S26_S26_EEEvvEEEEvNT_6ParamsE --------------------------
	.section	.nv.constant0._ZN7cutlass13device_kernelINS_4gemm6kernel13GemmUniversalIN4cute5tupleIJiiiiEEENS1_10collective13CollectiveMmaINS1_35MainloopSm100TmaUmmaWarpSpecializedILi3ELi2ELi4ENS5_IJNS4_1CILi2EEESB_NSA_ILi1EEEEEEEENS5_IJNSA_ILi256EEENSA_ILi128EEENSA_ILi64EEEEEENS_10bfloat16_tENS5_IJlSC_lEEESJ_SK_NS4_8TiledMMAINS4_8MMA_AtomIJNS4_26SM100_MMA_F16BF16_2x1SM_SSISJ_SJ_fLi256ELi128ELNS4_4UMMA5MajorE0ELSP_0ELNSO_7ScaleInE0ELSQ_0EEEEEENS4_6LayoutINS5_IJSC_SC_SC_EEENS5_IJNSA_ILi0EEESV_SV_EEEEENS5_IJNS4_10UnderscoreESY_SY_EEEEENS4_28SM100_TMA_2SM_LOAD_MULTICASTENS4_14ComposedLayoutINS4_7SwizzleILi3ELi4ELi3EEENS4_18smem_ptr_flag_bitsILi16EEENST_INS5_IJNSA_ILi8EEESH_EEENS5_IJSH_SC_EEEEEEEvNS4_8identityENS4_18SM100_TMA_2SM_LOADES1B_vS1C_EENS_8epilogue10collective18CollectiveEpilogueINS1F_23Sm100TmaWarpSpecializedILi4ELi2ELi32ELb1ELb0EEEJNS5_IJSG_SG_SH_EEENS5_IJNST_ISG_SC_EENST_INSA_ILi32EEESC_EEEEESJ_SK_SJ_SK_NS1F_6fusion15FusionCallbacksIS1J_NS1P_17LinearCombinationISJ_fSJ_fLNS_15FloatRoundStyleE2EEES1K_S1O_JEEENS4_5SM1004TMEM4LOAD26SM100_TMEM_LOAD_32dp32b32xENS4_13SM90_TMA_LOADENS12_INS13_ILi2ELi4ELi3EEES16_NST_INS5_IJS17_S1M_EEENS5_IJS1M_SC_EEEEEEENS4_39AutoVectorizingCopyWithAssumedAlignmentILi128EEENS4_14SM90_TMA_STOREES24_S26_S26_EEEvvEEEEvNT_6ParamsE,"a",@progbits
	.sectionflags	@""
	.align	4
.nv.constant0._ZN7cutlass13device_kernelINS_4gemm6kernel13GemmUniversalIN4cute5tupleIJiiiiEEENS1_10collective13CollectiveMmaINS1_35MainloopSm100TmaUmmaWarpSpecializedILi3ELi2ELi4ENS5_IJNS4_1CILi2EEESB_NSA_ILi1EEEEEEEENS5_IJNSA_ILi256EEENSA_ILi128EEENSA_ILi64EEEEEENS_10bfloat16_tENS5_IJlSC_lEEESJ_SK_NS4_8TiledMMAINS4_8MMA_AtomIJNS4_26SM100_MMA_F16BF16_2x1SM_SSISJ_SJ_fLi256ELi128ELNS4_4UMMA5MajorE0ELSP_0ELNSO_7ScaleInE0ELSQ_0EEEEEENS4_6LayoutINS5_IJSC_SC_SC_EEENS5_IJNSA_ILi0EEESV_SV_EEEEENS5_IJNS4_10UnderscoreESY_SY_EEEEENS4_28SM100_TMA_2SM_LOAD_MULTICASTENS4_14ComposedLayoutINS4_7SwizzleILi3ELi4ELi3EEENS4_18smem_ptr_flag_bitsILi16EEENST_INS5_IJNSA_ILi8EEESH_EEENS5_IJSH_SC_EEEEEEEvNS4_8identityENS4_18SM100_TMA_2SM_LOADES1B_vS1C_EENS_8epilogue10collective18CollectiveEpilogueINS1F_23Sm100TmaWarpSpecializedILi4ELi2ELi32ELb1ELb0EEEJNS5_IJSG_SG_SH_EEENS5_IJNST_ISG_SC_EENST_INSA_ILi32EEESC_EEEEESJ_SK_SJ_SK_NS1F_6fusion15FusionCallbacksIS1J_NS1P_17LinearCombinationISJ_fSJ_fLNS_15FloatRoundStyleE2EEES1K_S1O_JEEENS4_5SM1004TMEM4LOAD26SM100_TMEM_LOAD_32dp32b32xENS4_13SM90_TMA_LOADENS12_INS13_ILi2ELi4ELi3EEES16_NST_INS5_IJS17_S1M_EEENS5_IJS1M_SC_EEEEEEENS4_39AutoVectorizingCopyWithAssumedAlignmentILi128EEENS4_14SM90_TMA_STOREES24_S26_S26_EEEvvEEEEvNT_6ParamsE:
	.zero		2944


//--------------------- SYMBOLS --------------------------

	.type		.nv.reservedSmem.offset0,@object
	.size		.nv.reservedSmem.offset0,0x4
	.type		.nv.reservedSmem.cap,@object
	.size		.nv.reservedSmem.cap,0x4
	.type		__assertfail,@function
